	.target	sm_100a

	.elftype	@"ET_EXEC"


//--------------------- .note.nv.tkinfo           --------------------------
	.section	.note.nv.tkinfo,"",@"SHT_NOTE"
	.sectionflags	@"SHF_NOTE_NV_TKINFO"
	.tkinfo
        /*0018*/ 	.word	0x00000002
        /*0030*/ 	.string	""
        /*0030*/ 	.string	"ptxas"
        /*0030*/ 	.string	"Cuda compilation tools, release 13.0, V13.0.88"
        /*0030*/ 	.string	"Build cuda_13.0.r13.0/compiler.36424714_0"
        /*0030*/ 	.string	"-arch sm_100a -m 64 "



//--------------------- .note.nv.cuinfo           --------------------------
	.section	.note.nv.cuinfo,"",@"SHT_NOTE"
	.sectionflags	@"SHF_NOTE_NV_CUINFO"
        /*0018*/ 	.short	0x0002
        /*001a*/ 	.short	0x0064
        /*001c*/ 	.short	0x0082
	.zero		2


//--------------------- .nv.info                  --------------------------
	.section	.nv.info,"",@"SHT_CUDA_INFO"
	.align	4


	//----- nvinfo : EIATTR_REGCOUNT
	.align		4
        /*0000*/ 	.byte	0x04, 0x2f
        /*0002*/ 	.short	(.L_20 - .L_19)
	.align		4
.L_19:
        /*0004*/ 	.word	index@(_ZN7cutlass13device_kernelINS_4gemm6kernel13GemmUniversalIN4cute5tupleIJiiiiEEENS1_10collective13CollectiveMmaINS1_35MainloopSm100TmaUmmaWarpSpecializedILi11ELi2ELi2ENS5_IJNS4_1CILi4EEENSA_ILi1EEESC_EEEEENS5_IJNSA_ILi256EEESF_NSA_ILi64EEEEEENS_12float_e4m3_tENS5_IJlSC_lEEESI_SJ_NS4_8TiledMMAINS4_8MMA_AtomIJNS4_10MMA_TraitsINS4_25SM100_MMA_F8F6F4_2x1SM_SSEJSI_SI_fSF_SF_NS4_17integral_constantINS4_4UMMA5MajorELSQ_0EEESR_NSO_INSP_7ScaleInELSS_0EEEST_EEEEEENS4_6LayoutINS5_IJSC_SC_SC_EEENS5_IJNSA_ILi0EEESY_SY_EEEEENS5_IJNS4_10UnderscoreES11_S11_EEEEENS4_18SM100_TMA_2SM_LOADENS4_14ComposedLayoutINS4_7SwizzleILi2ELi4ELi3EEENS4_18smem_ptr_flag_bitsILi8EEENSW_INS5_IJNSA_ILi8EEESG_EEENS5_IJSG_SC_EEEEEEEvNS4_8identityENS4_28SM100_TMA_2SM_LOAD_MULTICASTES1E_vS1F_EENS_8epilogue10collective18CollectiveEpilogueINS1I_23Sm100TmaWarpSpecializedILi4ELi2ELi64ELb0ELb0EEEJNS5_IJNSA_ILi128EEESF_SG_EEENS5_IJNSW_IS1N_SC_EENSW_ISG_SC_EEEEESI_SJ_SI_SJ_NS1I_6fusion15FusionCallbacksIS1M_NS1S_17LinearCombinationISI_fSI_fLNS_15FloatRoundStyleE2EEES1O_S1R_JEEENS4_5SM1004TMEM4LOAD26SM100_TMEM_LOAD_32dp32b64xENS4_13SM90_TMA_LOADES1E_NS4_39AutoVectorizingCopyWithAssumedAlignmentILi128EEENS4_14SM90_TMA_STOREES1E_S24_S24_EEEvvEEEEvNT_6ParamsE)
        /*0008*/ 	.word	0x000000cf


	//----- nvinfo : EIATTR_FRAME_SIZE
	.align		4
.L_20:
        /*000c*/ 	.byte	0x04, 0x11
        /*000e*/ 	.short	(.L_22 - .L_21)
	.align		4
.L_21:
        /*0010*/ 	.word	index@($__internal_2_$__cuda_sm10x_tcgen05_guardrail_trap_unallocated_columns_being_dealloced)
        /*0014*/ 	.word	0x00000000


	//----- nvinfo : EIATTR_FRAME_SIZE
	.align		4
.L_22:
        /*0018*/ 	.byte	0x04, 0x11
        /*001a*/ 	.short	(.L_24 - .L_23)
	.align		4
.L_23:
        /*001c*/ 	.word	index@($__internal_1_$__cuda_sm10x_tcgen05_guardrail_trap_phase_invalid_during_alloc)
        /*0020*/ 	.word	0x00000000


	//----- nvinfo : EIATTR_FRAME_SIZE
	.align		4
.L_24:
        /*0024*/ 	.byte	0x04, 0x11
        /*0026*/ 	.short	(.L_26 - .L_25)
	.align		4
.L_25:
        /*0028*/ 	.word	index@($__internal_0_$__cuda_sm10x_tcgen05_guardrail_trap_col_being_dealloced_not_returned_by_alloc)
        /*002c*/ 	.word	0x00000000


	//----- nvinfo : EIATTR_FRAME_SIZE
	.align		4
.L_26:
        /*0030*/ 	.byte	0x04, 0x11
        /*0032*/ 	.short	(.L_28 - .L_27)
	.align		4
.L_27:
        /*0034*/ 	.word	index@(_ZN7cutlass13device_kernelINS_4gemm6kernel13GemmUniversalIN4cute5tupleIJiiiiEEENS1_10collective13CollectiveMmaINS1_35MainloopSm100TmaUmmaWarpSpecializedILi11ELi2ELi2ENS5_IJNS4_1CILi4EEENSA_ILi1EEESC_EEEEENS5_IJNSA_ILi256EEESF_NSA_ILi64EEEEEENS_12float_e4m3_tENS5_IJlSC_lEEESI_SJ_NS4_8TiledMMAINS4_8MMA_AtomIJNS4_10MMA_TraitsINS4_25SM100_MMA_F8F6F4_2x1SM_SSEJSI_SI_fSF_SF_NS4_17integral_constantINS4_4UMMA5MajorELSQ_0EEESR_NSO_INSP_7ScaleInELSS_0EEEST_EEEEEENS4_6LayoutINS5_IJSC_SC_SC_EEENS5_IJNSA_ILi0EEESY_SY_EEEEENS5_IJNS4_10UnderscoreES11_S11_EEEEENS4_18SM100_TMA_2SM_LOADENS4_14ComposedLayoutINS4_7SwizzleILi2ELi4ELi3EEENS4_18smem_ptr_flag_bitsILi8EEENSW_INS5_IJNSA_ILi8EEESG_EEENS5_IJSG_SC_EEEEEEEvNS4_8identityENS4_28SM100_TMA_2SM_LOAD_MULTICASTES1E_vS1F_EENS_8epilogue10collective18CollectiveEpilogueINS1I_23Sm100TmaWarpSpecializedILi4ELi2ELi64ELb0ELb0EEEJNS5_IJNSA_ILi128EEESF_SG_EEENS5_IJNSW_IS1N_SC_EENSW_ISG_SC_EEEEESI_SJ_SI_SJ_NS1I_6fusion15FusionCallbacksIS1M_NS1S_17LinearCombinationISI_fSI_fLNS_15FloatRoundStyleE2EEES1O_S1R_JEEENS4_5SM1004TMEM4LOAD26SM100_TMEM_LOAD_32dp32b64xENS4_13SM90_TMA_LOADES1E_NS4_39AutoVectorizingCopyWithAssumedAlignmentILi128EEENS4_14SM90_TMA_STOREES1E_S24_S24_EEEvvEEEEvNT_6ParamsE)
        /*0038*/ 	.word	0x00000000


	//----- nvinfo : EIATTR_MIN_STACK_SIZE
	.align		4
.L_28:
        /*003c*/ 	.byte	0x04, 0x12
        /*003e*/ 	.short	(.L_30 - .L_29)
	.align		4
.L_29:
        /*0040*/ 	.word	index@(_ZN7cutlass13device_kernelINS_4gemm6kernel13GemmUniversalIN4cute5tupleIJiiiiEEENS1_10collective13CollectiveMmaINS1_35MainloopSm100TmaUmmaWarpSpecializedILi11ELi2ELi2ENS5_IJNS4_1CILi4EEENSA_ILi1EEESC_EEEEENS5_IJNSA_ILi256EEESF_NSA_ILi64EEEEEENS_12float_e4m3_tENS5_IJlSC_lEEESI_SJ_NS4_8TiledMMAINS4_8MMA_AtomIJNS4_10MMA_TraitsINS4_25SM100_MMA_F8F6F4_2x1SM_SSEJSI_SI_fSF_SF_NS4_17integral_constantINS4_4UMMA5MajorELSQ_0EEESR_NSO_INSP_7ScaleInELSS_0EEEST_EEEEEENS4_6LayoutINS5_IJSC_SC_SC_EEENS5_IJNSA_ILi0EEESY_SY_EEEEENS5_IJNS4_10UnderscoreES11_S11_EEEEENS4_18SM100_TMA_2SM_LOADENS4_14ComposedLayoutINS4_7SwizzleILi2ELi4ELi3EEENS4_18smem_ptr_flag_bitsILi8EEENSW_INS5_IJNSA_ILi8EEESG_EEENS5_IJSG_SC_EEEEEEEvNS4_8identityENS4_28SM100_TMA_2SM_LOAD_MULTICASTES1E_vS1F_EENS_8epilogue10collective18CollectiveEpilogueINS1I_23Sm100TmaWarpSpecializedILi4ELi2ELi64ELb0ELb0EEEJNS5_IJNSA_ILi128EEESF_SG_EEENS5_IJNSW_IS1N_SC_EENSW_ISG_SC_EEEEESI_SJ_SI_SJ_NS1I_6fusion15FusionCallbacksIS1M_NS1S_17LinearCombinationISI_fSI_fLNS_15FloatRoundStyleE2EEES1O_S1R_JEEENS4_5SM1004TMEM4LOAD26SM100_TMEM_LOAD_32dp32b64xENS4_13SM90_TMA_LOADES1E_NS4_39AutoVectorizingCopyWithAssumedAlignmentILi128EEENS4_14SM90_TMA_STOREES1E_S24_S24_EEEvvEEEEvNT_6ParamsE)
        /*0044*/ 	.word	0x00000000
.L_30:


//--------------------- .nv.compat                --------------------------
	.section	.nv.compat,"",@"SHT_CUDA_COMPAT_INFO"
	.align	4
        /*0000*/ 	.byte	0x02, 0x09, 0x01, 0x00, 0x02, 0x02, 0x02, 0x00, 0x02, 0x05, 0x05, 0x00, 0x03, 0x07, 0x01, 0x01
        /*0010*/ 	.byte	0x02, 0x03, 0x01, 0x00, 0x02, 0x06, 0x01, 0x00, 0x04, 0x0b, 0x08, 0x00, 0x09, 0x00, 0x00, 0x00
        /*0020*/ 	.byte	0x00, 0x00, 0x00, 0x00


//--------------------- .nv.info._ZN7cutlass13device_kernelINS_4gemm6kernel13GemmUniversalIN4cute5tupleIJiiiiEEENS1_10collective13CollectiveMmaINS1_35MainloopSm100TmaUmmaWarpSpecializedILi11ELi2ELi2ENS5_IJNS4_1CILi4EEENSA_ILi1EEESC_EEEEENS5_IJNSA_ILi256EEESF_NSA_ILi64EEEEEENS_12float_e4m3_tENS5_IJlSC_lEEESI_SJ_NS4_8TiledMMAINS4_8MMA_AtomIJNS4_10MMA_TraitsINS4_25SM100_MMA_F8F6F4_2x1SM_SSEJSI_SI_fSF_SF_NS4_17integral_constantINS4_4UMMA5MajorELSQ_0EEESR_NSO_INSP_7ScaleInELSS_0EEEST_EEEEEENS4_6LayoutINS5_IJSC_SC_SC_EEENS5_IJNSA_ILi0EEESY_SY_EEEEENS5_IJNS4_10UnderscoreES11_S11_EEEEENS4_18SM100_TMA_2SM_LOADENS4_14ComposedLayoutINS4_7SwizzleILi2ELi4ELi3EEENS4_18smem_ptr_flag_bitsILi8EEENSW_INS5_IJNSA_ILi8EEESG_EEENS5_IJSG_SC_EEEEEEEvNS4_8identityENS4_28SM100_TMA_2SM_LOAD_MULTICASTES1E_vS1F_EENS_8epilogue10collective18CollectiveEpilogueINS1I_23Sm100TmaWarpSpecializedILi4ELi2ELi64ELb0ELb0EEEJNS5_IJNSA_ILi128EEESF_SG_EEENS5_IJNSW_IS1N_SC_EENSW_ISG_SC_EEEEESI_SJ_SI_SJ_NS1I_6fusion15FusionCallbacksIS1M_NS1S_17LinearCombinationISI_fSI_fLNS_15FloatRoundStyleE2EEES1O_S1R_JEEENS4_5SM1004TMEM4LOAD26SM100_TMEM_LOAD_32dp32b64xENS4_13SM90_TMA_LOADES1E_NS4_39AutoVectorizingCopyWithAssumedAlignmentILi128EEENS4_14SM90_TMA_STOREES1E_S24_S24_EEEvvEEEEvNT_6ParamsE --------------------------
	.section	.nv.info._ZN7cutlass13device_kernelINS_4gemm6kernel13GemmUniversalIN4cute5tupleIJiiiiEEENS1_10collective13CollectiveMmaINS1_35MainloopSm100TmaUmmaWarpSpecializedILi11ELi2ELi2ENS5_IJNS4_1CILi4EEENSA_ILi1EEESC_EEEEENS5_IJNSA_ILi256EEESF_NSA_ILi64EEEEEENS_12float_e4m3_tENS5_IJlSC_lEEESI_SJ_NS4_8TiledMMAINS4_8MMA_AtomIJNS4_10MMA_TraitsINS4_25SM100_MMA_F8F6F4_2x1SM_SSEJSI_SI_fSF_SF_NS4_17integral_constantINS4_4UMMA5MajorELSQ_0EEESR_NSO_INSP_7ScaleInELSS_0EEEST_EEEEEENS4_6LayoutINS5_IJSC_SC_SC_EEENS5_IJNSA_ILi0EEESY_SY_EEEEENS5_IJNS4_10UnderscoreES11_S11_EEEEENS4_18SM100_TMA_2SM_LOADENS4_14ComposedLayoutINS4_7SwizzleILi2ELi4ELi3EEENS4_18smem_ptr_flag_bitsILi8EEENSW_INS5_IJNSA_ILi8EEESG_EEENS5_IJSG_SC_EEEEEEEvNS4_8identityENS4_28SM100_TMA_2SM_LOAD_MULTICASTES1E_vS1F_EENS_8epilogue10collective18CollectiveEpilogueINS1I_23Sm100TmaWarpSpecializedILi4ELi2ELi64ELb0ELb0EEEJNS5_IJNSA_ILi128EEESF_SG_EEENS5_IJNSW_IS1N_SC_EENSW_ISG_SC_EEEEESI_SJ_SI_SJ_NS1I_6fusion15FusionCallbacksIS1M_NS1S_17LinearCombinationISI_fSI_fLNS_15FloatRoundStyleE2EEES1O_S1R_JEEENS4_5SM1004TMEM4LOAD26SM100_TMEM_LOAD_32dp32b64xENS4_13SM90_TMA_LOADES1E_NS4_39AutoVectorizingCopyWithAssumedAlignmentILi128EEENS4_14SM90_TMA_STOREES1E_S24_S24_EEEvvEEEEvNT_6ParamsE,"",@"SHT_CUDA_INFO"
	.sectionflags	@""
	.align	4


	//----- nvinfo : EIATTR_CUDA_API_VERSION
	.align		4
        /*0000*/ 	.byte	0x04, 0x37
        /*0002*/ 	.short	(.L_32 - .L_31)
.L_31:
        /*0004*/ 	.word	0x00000082


	//----- nvinfo : EIATTR_KPARAM_INFO
	.align		4
.L_32:
        /*0008*/ 	.byte	0x04, 0x17
        /*000a*/ 	.short	(.L_34 - .L_33)
.L_33:
        /*000c*/ 	.word	0x00000000
        /*0010*/ 	.short	0x0000
        /*0012*/ 	.short	0x0000
        /*0014*/ 	.byte	0x00, 0xf0, 0x01, 0x20


	//----- nvinfo : EIATTR_AT_ENTRY_FRAGMENTS
	.align		4
.L_34:
        /*0018*/ 	.byte	0x04, 0x4f
        /*001a*/ 	.short	(.L_36 - .L_35)


	//   ....[0]....
.L_35:
        /*001c*/ 	.word	0x00000007


	//----- nvinfo : EIATTR_RESERVED_SMEM_USED
	.align		4
.L_36:
        /*0020*/ 	.byte	0x01, 0x41
	.zero		2


	//----- nvinfo : EIATTR_SPARSE_MMA_MASK
	.align		4
        /*0024*/ 	.byte	0x03, 0x50
        /*0026*/ 	.short	0x0000


	//----- nvinfo : EIATTR_TCGEN05_2CTA_USED
	.align		4
        /*0028*/ 	.byte	0x01, 0x52
	.zero		2


	//----- nvinfo : EIATTR_MAXREG_COUNT
	.align		4
        /*002c*/ 	.byte	0x03, 0x1b
        /*002e*/ 	.short	0x00ff


	//----- nvinfo : EIATTR_NUM_BARRIERS
	.align		4
        /*0030*/ 	.byte	0x02, 0x4c
        /*0032*/ 	.byte	0x07
	.zero		1


	//----- nvinfo : EIATTR_EXTERNS
	.align		4
        /*0034*/ 	.byte	0x04, 0x0f
        /*0036*/ 	.short	(.L_38 - .L_37)


	//   ....[0]....
	.align		4
.L_37:
        /*0038*/ 	.word	index@(__assertfail)


	//----- nvinfo : EIATTR_MERCURY_ISA_VERSION
	.align		4
.L_38:
        /*003c*/ 	.byte	0x03, 0x5f
        /*003e*/ 	.short	0x0101


	//----- nvinfo : EIATTR_INT_WARP_WIDE_INSTR_OFFSETS
	.align		4
        /*0040*/ 	.byte	0x04, 0x31
        /*0042*/ 	.short	(.L_40 - .L_39)


	//   ....[0]....
.L_39:
        /*0044*/ 	.word	0x00000e40


	//   ....[1]....
        /*0048*/ 	.word	0x00000ee0


	//   ....[2]....
        /*004c*/ 	.word	0x00004560


	//   ....[3]....
        /*0050*/ 	.word	0x00004580


	//   ....[4]....
        /*0054*/ 	.word	0x000045b0


	//   ....[5]....
        /*0058*/ 	.word	0x00005170


	//   ....[6]....
        /*005c*/ 	.word	0x000051d0


	//   ....[7]....
        /*0060*/ 	.word	0x000052c0


	//   ....[8]....
        /*0064*/ 	.word	0x00005340


	//   ....[9]....
        /*0068*/ 	.word	0x00005440


	//   ....[10]....
        /*006c*/ 	.word	0x000054d0


	//   ....[11]....
        /*0070*/ 	.word	0x000055d0


	//   ....[12]....
        /*0074*/ 	.word	0x00005680


	//----- nvinfo : EIATTR_COOP_GROUP_MASK_REGIDS
	.align		4
.L_40:
        /*0078*/ 	.byte	0x04, 0x29
        /*007a*/ 	.short	(.L_42 - .L_41)


	//   ....[0]....
.L_41:
        /*007c*/ 	.word	0xffffffff


	//   ....[1]....
        /*0080*/ 	.word	0xffffffff


	//   ....[2]....
        /*0084*/ 	.word	0xffffffff


	//   ....[3]....
        /*0088*/ 	.word	0xffffffff


	//   ....[4]....
        /*008c*/ 	.word	0xffffffff


	//   ....[5]....
        /*0090*/ 	.word	0xffffffff


	//   ....[6]....
        /*0094*/ 	.word	0xffffffff


	//   ....[7]....
        /*0098*/ 	.word	0xffffffff


	//   ....[8]....
        /*009c*/ 	.word	0xffffffff


	//   ....[9]....
        /*00a0*/ 	.word	0xffffffff


	//   ....[10]....
        /*00a4*/ 	.word	0xffffffff


	//   ....[11]....
        /*00a8*/ 	.word	0xffffffff


	//   ....[12]....
        /*00ac*/ 	.word	0xffffffff


	//   ....[13]....
        /*00b0*/ 	.word	0xffffffff


	//----- nvinfo : EIATTR_COOP_GROUP_INSTR_OFFSETS
	.align		4
.L_42:
        /*00b4*/ 	.byte	0x04, 0x28
        /*00b6*/ 	.short	(.L_44 - .L_43)


	//   ....[0]....
.L_43:
        /*00b8*/ 	.word	0x000000b0


	//   ....[1]....
        /*00bc*/ 	.word	0x00000520


	//   ....[2]....
        /*00c0*/ 	.word	0x000007f0


	//   ....[3]....
        /*00c4*/ 	.word	0x00000980


	//   ....[4]....
        /*00c8*/ 	.word	0x00000a70


	//   ....[5]....
        /*00cc*/ 	.word	0x00000bd0


	//   ....[6]....
        /*00d0*/ 	.word	0x00000d20


	//   ....[7]....
        /*00d4*/ 	.word	0x00000f60


	//   ....[8]....
        /*00d8*/ 	.word	0x00002290


	//   ....[9]....
        /*00dc*/ 	.word	0x00003540


	//   ....[10]....
        /*00e0*/ 	.word	0x00003a10


	//   ....[11]....
        /*00e4*/ 	.word	0x00003a40


	//   ....[12]....
        /*00e8*/ 	.word	0x00004460


	//   ....[13]....
        /*00ec*/ 	.word	0x00004670


	//----- nvinfo : EIATTR_VRC_CTA_INIT_COUNT
	.align		4
.L_44:
        /*00f0*/ 	.byte	0x02, 0x4a
        /*00f2*/ 	.byte	0x80
	.zero		1


	//----- nvinfo : EIATTR_SYSCALL_OFFSETS
	.align		4
        /*00f4*/ 	.byte	0x04, 0x46
        /*00f6*/ 	.short	(.L_46 - .L_45)


	//   ....[0]....
.L_45:
        /*00f8*/ 	.word	0x00006300


	//   ....[1]....
        /*00fc*/ 	.word	0x00006440


	//   ....[2]....
        /*0100*/ 	.word	0x00006cd0


	//   ....[3]....
        /*0104*/ 	.word	0x000082f0


	//   ....[4]....
        /*0108*/ 	.word	0x000098a0


	//   ....[5]....
        /*010c*/ 	.word	0x0000ae70


	//----- nvinfo : EIATTR_MBARRIER_INSTR_OFFSETS
	.align		4
.L_46:
        /*0110*/ 	.byte	0x04, 0x39
        /*0112*/ 	.short	(.L_48 - .L_47)


	//   ....[0]....
.L_47:
        /*0114*/ 	.word	0x00000670
        /*0118*/ 	.word	0x000000ff
        /*011c*/ 	.word	0x00000000
        /*0120*/ 	.short	0x0100
        /*0122*/ 	.byte	0x04
	.zero		1


	//   ....[1]....
        /*0124*/ 	.word	0x00000680
        /*0128*/ 	.word	0x000000ff
        /*012c*/ 	.word	0x00000058
        /*0130*/ 	.short	0x0100
        /*0132*/ 	.byte	0x04
	.zero		1


	//   ....[2]....
        /*0134*/ 	.word	0x00000690
        /*0138*/ 	.word	0x000000ff
        /*013c*/ 	.word	0x00000008
        /*0140*/ 	.short	0x0100
        /*0142*/ 	.byte	0x04
	.zero		1


	//   ....[3]....
        /*0144*/ 	.word	0x000006a0
        /*0148*/ 	.word	0x000000ff
        /*014c*/ 	.word	0x00000060
        /*0150*/ 	.short	0x0100
        /*0152*/ 	.byte	0x04
	.zero		1


	//   ....[4]....
        /*0154*/ 	.word	0x000006b0
        /*0158*/ 	.word	0x000000ff
        /*015c*/ 	.word	0x00000010
        /*0160*/ 	.short	0x0100
        /*0162*/ 	.byte	0x04
	.zero		1


	//   ....[5]....
        /*0164*/ 	.word	0x000006c0
        /*0168*/ 	.word	0x000000ff
        /*016c*/ 	.word	0x00000068
        /*0170*/ 	.short	0x0100
        /*0172*/ 	.byte	0x04
	.zero		1


	//   ....[6]....
        /*0174*/ 	.word	0x000006d0
        /*0178*/ 	.word	0x000000ff
        /*017c*/ 	.word	0x00000018
        /*0180*/ 	.short	0x0100
        /*0182*/ 	.byte	0x04
	.zero		1


	//   ....[7]....
        /*0184*/ 	.word	0x000006e0
        /*0188*/ 	.word	0x000000ff
        /*018c*/ 	.word	0x00000070
        /*0190*/ 	.short	0x0100
        /*0192*/ 	.byte	0x04
	.zero		1


	//   ....[8]....
        /*0194*/ 	.word	0x000006f0
        /*0198*/ 	.word	0x000000ff
        /*019c*/ 	.word	0x00000020
        /*01a0*/ 	.short	0x0100
        /*01a2*/ 	.byte	0x04
	.zero		1


	//   ....[9]....
        /*01a4*/ 	.word	0x00000700
        /*01a8*/ 	.word	0x000000ff
        /*01ac*/ 	.word	0x00000078
        /*01b0*/ 	.short	0x0100
        /*01b2*/ 	.byte	0x04
	.zero		1


	//   ....[10]....
        /*01b4*/ 	.word	0x00000710
        /*01b8*/ 	.word	0x000000ff
        /*01bc*/ 	.word	0x00000028
        /*01c0*/ 	.short	0x0100
        /*01c2*/ 	.byte	0x04
	.zero		1


	//   ....[11]....
        /*01c4*/ 	.word	0x00000720
        /*01c8*/ 	.word	0x000000ff
        /*01cc*/ 	.word	0x00000080
        /*01d0*/ 	.short	0x0100
        /*01d2*/ 	.byte	0x04
	.zero		1


	//   ....[12]....
        /*01d4*/ 	.word	0x00000730
        /*01d8*/ 	.word	0x000000ff
        /*01dc*/ 	.word	0x00000030
        /*01e0*/ 	.short	0x0100
        /*01e2*/ 	.byte	0x04
	.zero		1


	//   ....[13]....
        /*01e4*/ 	.word	0x00000740
        /*01e8*/ 	.word	0x000000ff
        /*01ec*/ 	.word	0x00000088
        /*01f0*/ 	.short	0x0100
        /*01f2*/ 	.byte	0x04
	.zero		1


	//   ....[14]....
        /*01f4*/ 	.word	0x00000750
        /*01f8*/ 	.word	0x000000ff
        /*01fc*/ 	.word	0x00000038
        /*0200*/ 	.short	0x0100
        /*0202*/ 	.byte	0x04
	.zero		1


	//   ....[15]....
        /*0204*/ 	.word	0x00000760
        /*0208*/ 	.word	0x000000ff
        /*020c*/ 	.word	0x00000090
        /*0210*/ 	.short	0x0100
        /*0212*/ 	.byte	0x04
	.zero		1


	//   ....[16]....
        /*0214*/ 	.word	0x00000770
        /*0218*/ 	.word	0x000000ff
        /*021c*/ 	.word	0x00000040
        /*0220*/ 	.short	0x0100
        /*0222*/ 	.byte	0x04
	.zero		1


	//   ....[17]....
        /*0224*/ 	.word	0x00000780
        /*0228*/ 	.word	0x000000ff
        /*022c*/ 	.word	0x00000098
        /*0230*/ 	.short	0x0100
        /*0232*/ 	.byte	0x04
	.zero		1


	//   ....[18]....
        /*0234*/ 	.word	0x00000790
        /*0238*/ 	.word	0x000000ff
        /*023c*/ 	.word	0x00000048
        /*0240*/ 	.short	0x0100
        /*0242*/ 	.byte	0x04
	.zero		1


	//   ....[19]....
        /*0244*/ 	.word	0x000007a0
        /*0248*/ 	.word	0x000000ff
        /*024c*/ 	.word	0x000000a0
        /*0250*/ 	.short	0x0100
        /*0252*/ 	.byte	0x04
	.zero		1


	//   ....[20]....
        /*0254*/ 	.word	0x000007b0
        /*0258*/ 	.word	0x000000ff
        /*025c*/ 	.word	0x00000050
        /*0260*/ 	.short	0x0100
        /*0262*/ 	.byte	0x04
	.zero		1


	//   ....[21]....
        /*0264*/ 	.word	0x000007c0
        /*0268*/ 	.word	0x000000ff
        /*026c*/ 	.word	0x000000a8
        /*0270*/ 	.short	0x0100
        /*0272*/ 	.byte	0x04
	.zero		1


	//   ....[22]....
        /*0274*/ 	.word	0x000008f0
        /*0278*/ 	.word	0x000000ff
        /*027c*/ 	.word	0x000000b0
        /*0280*/ 	.short	0x0100
        /*0282*/ 	.byte	0x04
	.zero		1


	//   ....[23]....
        /*0284*/ 	.word	0x00000900
        /*0288*/ 	.word	0x000000ff
        /*028c*/ 	.word	0x000000d0
        /*0290*/ 	.short	0x0100
        /*0292*/ 	.byte	0x04
	.zero		1


	//   ....[24]....
        /*0294*/ 	.word	0x00000910
        /*0298*/ 	.word	0x000000ff
        /*029c*/ 	.word	0x000000b8
        /*02a0*/ 	.short	0x0100
        /*02a2*/ 	.byte	0x04
	.zero		1


	//   ....[25]....
        /*02a4*/ 	.word	0x00000920
        /*02a8*/ 	.word	0x000000ff
        /*02ac*/ 	.word	0x000000d8
        /*02b0*/ 	.short	0x0100
        /*02b2*/ 	.byte	0x04
	.zero		1


	//   ....[26]....
        /*02b4*/ 	.word	0x00000930
        /*02b8*/ 	.word	0x000000ff
        /*02bc*/ 	.word	0x000000c0
        /*02c0*/ 	.short	0x0100
        /*02c2*/ 	.byte	0x04
	.zero		1


	//   ....[27]....
        /*02c4*/ 	.word	0x00000940
        /*02c8*/ 	.word	0x000000ff
        /*02cc*/ 	.word	0x000000e0
        /*02d0*/ 	.short	0x0100
        /*02d2*/ 	.byte	0x04
	.zero		1


	//   ....[28]....
        /*02d4*/ 	.word	0x00000950
        /*02d8*/ 	.word	0x000000ff
        /*02dc*/ 	.word	0x000000c8
        /*02e0*/ 	.short	0x0100
        /*02e2*/ 	.byte	0x04
	.zero		1


	//   ....[29]....
        /*02e4*/ 	.word	0x00000960
        /*02e8*/ 	.word	0x000000ff
        /*02ec*/ 	.word	0x000000e8
        /*02f0*/ 	.short	0x0100
        /*02f2*/ 	.byte	0x04
	.zero		1


	//   ....[30]....
        /*02f4*/ 	.word	0x00000a40
        /*02f8*/ 	.word	0x000000ff
        /*02fc*/ 	.word	0x000000f0
        /*0300*/ 	.short	0x0100
        /*0302*/ 	.byte	0x06
	.zero		1


	//   ....[31]....
        /*0304*/ 	.word	0x00000a50
        /*0308*/ 	.word	0x000000ff
        /*030c*/ 	.word	0x000000f8
        /*0310*/ 	.short	0x0100
        /*0312*/ 	.byte	0x06
	.zero		1


	//   ....[32]....
        /*0314*/ 	.word	0x00000b80
        /*0318*/ 	.word	0x000000ff
        /*031c*/ 	.word	0x00000100
        /*0320*/ 	.short	0x0100
        /*0322*/ 	.byte	0x06
	.zero		1


	//   ....[33]....
        /*0324*/ 	.word	0x00000b90
        /*0328*/ 	.word	0x000000ff
        /*032c*/ 	.word	0x00000110
        /*0330*/ 	.short	0x0100
        /*0332*/ 	.byte	0x06
	.zero		1


	//   ....[34]....
        /*0334*/ 	.word	0x00000ba0
        /*0338*/ 	.word	0x000000ff
        /*033c*/ 	.word	0x00000108
        /*0340*/ 	.short	0x0100
        /*0342*/ 	.byte	0x06
	.zero		1


	//   ....[35]....
        /*0344*/ 	.word	0x00000bb0
        /*0348*/ 	.word	0x000000ff
        /*034c*/ 	.word	0x00000118
        /*0350*/ 	.short	0x0100
        /*0352*/ 	.byte	0x06
	.zero		1


	//   ....[36]....
        /*0354*/ 	.word	0x00000cd0
        /*0358*/ 	.word	0x000000ff
        /*035c*/ 	.word	0x00000120
        /*0360*/ 	.short	0x0100
        /*0362*/ 	.byte	0x04
	.zero		1


	//   ....[37]....
        /*0364*/ 	.word	0x00000ce0
        /*0368*/ 	.word	0x000000ff
        /*036c*/ 	.word	0x00000130
        /*0370*/ 	.short	0x0100
        /*0372*/ 	.byte	0x04
	.zero		1


	//   ....[38]....
        /*0374*/ 	.word	0x00000cf0
        /*0378*/ 	.word	0x000000ff
        /*037c*/ 	.word	0x00000128
        /*0380*/ 	.short	0x0100
        /*0382*/ 	.byte	0x04
	.zero		1


	//   ....[39]....
        /*0384*/ 	.word	0x00000d00
        /*0388*/ 	.word	0x000000ff
        /*038c*/ 	.word	0x00000138
        /*0390*/ 	.short	0x0100
        /*0392*/ 	.byte	0x04
	.zero		1


	//   ....[40]....
        /*0394*/ 	.word	0x00000df0
        /*0398*/ 	.word	0x000000ff
        /*039c*/ 	.word	0x00000140
        /*03a0*/ 	.short	0x0100
        /*03a2*/ 	.byte	0x04
	.zero		1


	//   ....[41]....
        /*03a4*/ 	.word	0x00000e00
        /*03a8*/ 	.word	0x000000ff
        /*03ac*/ 	.word	0x00000150
        /*03b0*/ 	.short	0x0100
        /*03b2*/ 	.byte	0x04
	.zero		1


	//   ....[42]....
        /*03b4*/ 	.word	0x00000e10
        /*03b8*/ 	.word	0x000000ff
        /*03bc*/ 	.word	0x00000148
        /*03c0*/ 	.short	0x0100
        /*03c2*/ 	.byte	0x04
	.zero		1


	//   ....[43]....
        /*03c4*/ 	.word	0x00000e20
        /*03c8*/ 	.word	0x000000ff
        /*03cc*/ 	.word	0x00000158
        /*03d0*/ 	.short	0x0100
        /*03d2*/ 	.byte	0x04
	.zero		1


	//   ....[44]....
        /*03d4*/ 	.word	0x00000f20
        /*03d8*/ 	.word	0x000000ff
        /*03dc*/ 	.word	0x00000160
        /*03e0*/ 	.short	0x0100
        /*03e2*/ 	.byte	0x06
	.zero		1


	//   ....[45]....
        /*03e4*/ 	.word	0x00001ac0
        /*03e8*/ 	.word	0x00000003
        /*03ec*/ 	.word	0x00000150
        /*03f0*/ 	.short	0x010a
        /*03f2*/ 	.byte	0xff
	.zero		1


	//   ....[46]....
        /*03f4*/ 	.word	0x00001af0
        /*03f8*/ 	.word	0x00000003
        /*03fc*/ 	.word	0x00000140
        /*0400*/ 	.short	0x0101
        /*0402*/ 	.byte	0xff
	.zero		1


	//   ....[47]....
        /*0404*/ 	.word	0x00001bb0
        /*0408*/ 	.word	0x000000ff
        /*040c*/ 	.word	0x00000058
        /*0410*/ 	.short	0x010a
        /*0412*/ 	.byte	0x04
	.zero		1


	//   ....[48]....
        /*0414*/ 	.word	0x00001c70
        /*0418*/ 	.word	0x000000ff
        /*041c*/ 	.word	0x00000058
        /*0420*/ 	.short	0x010a
        /*0422*/ 	.byte	0x21
	.zero		1


	//   ....[49]....
        /*0424*/ 	.word	0x00001e20
        /*0428*/ 	.word	0x000000ff
        /*042c*/ 	.word	0x00000058
        /*0430*/ 	.short	0x010a
        /*0432*/ 	.byte	0x05
	.zero		1


	//   ....[50]....
        /*0434*/ 	.word	0x00001f30
        /*0438*/ 	.word	0x000000ff
        /*043c*/ 	.word	0x000000f8
        /*0440*/ 	.short	0x0101
        /*0442*/ 	.byte	0x06
	.zero		1


	//   ....[51]....
        /*0444*/ 	.word	0x00001f50
        /*0448*/ 	.word	0x000000ff
        /*044c*/ 	.word	0x00000058
        /*0450*/ 	.short	0x010a
        /*0452*/ 	.byte	0x04
	.zero		1


	//   ....[52]....
        /*0454*/ 	.word	0x00001fd0
        /*0458*/ 	.word	0x000000ff
        /*045c*/ 	.word	0x00000058
        /*0460*/ 	.short	0x010a
        /*0462*/ 	.byte	0x11
	.zero		1


	//   ....[53]....
        /*0464*/ 	.word	0x00002160
        /*0468*/ 	.word	0x000000ff
        /*046c*/ 	.word	0x00000058
        /*0470*/ 	.short	0x010a
        /*0472*/ 	.byte	0x05
	.zero		1


	//   ....[54]....
        /*0474*/ 	.word	0x000022c0
        /*0478*/ 	.word	0x00000003
        /*047c*/ 	.word	0x00000100
        /*0480*/ 	.short	0x010a
        /*0482*/ 	.byte	0xff
	.zero		1


	//   ....[55]....
        /*0484*/ 	.word	0x00002410
        /*0488*/ 	.word	0x00000000
        /*048c*/ 	.word	0x00000000
        /*0490*/ 	.short	0x0101
        /*0492*/ 	.byte	0xff
	.zero		1


	//   ....[56]....
        /*0494*/ 	.word	0x000029d0
        /*0498*/ 	.word	0x000000ff
        /*049c*/ 	.word	0x00000000
        /*04a0*/ 	.short	0x010a
        /*04a2*/ 	.byte	0x04
	.zero		1


	//   ....[57]....
        /*04a4*/ 	.word	0x00002a60
        /*04a8*/ 	.word	0x000000ff
        /*04ac*/ 	.word	0x00000000
        /*04b0*/ 	.short	0x010a
        /*04b2*/ 	.byte	0x05
	.zero		1


	//   ....[58]....
        /*04b4*/ 	.word	0x00002af0
        /*04b8*/ 	.word	0x000000ff
        /*04bc*/ 	.word	0x00000000
        /*04c0*/ 	.short	0x010a
        /*04c2*/ 	.byte	0x05
	.zero		1


	//   ....[59]....
        /*04c4*/ 	.word	0x00002b80
        /*04c8*/ 	.word	0x000000ff
        /*04cc*/ 	.word	0x00000000
        /*04d0*/ 	.short	0x010a
        /*04d2*/ 	.byte	0x05
	.zero		1


	//   ....[60]....
        /*04d4*/ 	.word	0x00002c10
        /*04d8*/ 	.word	0x000000ff
        /*04dc*/ 	.word	0x00000000
        /*04e0*/ 	.short	0x010a
        /*04e2*/ 	.byte	0x05
	.zero		1


	//   ....[61]....
        /*04e4*/ 	.word	0x00002ca0
        /*04e8*/ 	.word	0x000000ff
        /*04ec*/ 	.word	0x00000000
        /*04f0*/ 	.short	0x010a
        /*04f2*/ 	.byte	0x05
	.zero		1


	//   ....[62]....
        /*04f4*/ 	.word	0x00002d30
        /*04f8*/ 	.word	0x000000ff
        /*04fc*/ 	.word	0x00000000
        /*0500*/ 	.short	0x010a
        /*0502*/ 	.byte	0x05
	.zero		1


	//   ....[63]....
        /*0504*/ 	.word	0x00002dc0
        /*0508*/ 	.word	0x000000ff
        /*050c*/ 	.word	0x00000000
        /*0510*/ 	.short	0x010a
        /*0512*/ 	.byte	0x05
	.zero		1


	//   ....[64]....
        /*0514*/ 	.word	0x00002e50
        /*0518*/ 	.word	0x000000ff
        /*051c*/ 	.word	0x00000000
        /*0520*/ 	.short	0x010a
        /*0522*/ 	.byte	0x05
	.zero		1


	//   ....[65]....
        /*0524*/ 	.word	0x00002ee0
        /*0528*/ 	.word	0x000000ff
        /*052c*/ 	.word	0x00000000
        /*0530*/ 	.short	0x010a
        /*0532*/ 	.byte	0x05
	.zero		1


	//   ....[66]....
        /*0534*/ 	.word	0x00002f80
        /*0538*/ 	.word	0x00000000
        /*053c*/ 	.word	0x00000000
        /*0540*/ 	.short	0x010a
        /*0542*/ 	.byte	0xff
	.zero		1


	//   ....[67]....
        /*0544*/ 	.word	0x000030a0
        /*0548*/ 	.word	0x00000000
        /*054c*/ 	.word	0x00000140
        /*0550*/ 	.short	0x010a
        /*0552*/ 	.byte	0xff
	.zero		1


	//   ....[68]....
        /*0554*/ 	.word	0x00003110
        /*0558*/ 	.word	0x00000004
        /*055c*/ 	.word	0x00000000
        /*0560*/ 	.short	0x0101
        /*0562*/ 	.byte	0xff
	.zero		1


	//   ....[69]....
        /*0564*/ 	.word	0x00003130
        /*0568*/ 	.word	0x000000ff
        /*056c*/ 	.word	0x00000110
        /*0570*/ 	.short	0x010a
        /*0572*/ 	.byte	0x04
	.zero		1


	//   ....[70]....
        /*0574*/ 	.word	0x00003250
        /*0578*/ 	.word	0x00000000
        /*057c*/ 	.word	0x00000100
        /*0580*/ 	.short	0x010a
        /*0582*/ 	.byte	0xff
	.zero		1


	//   ....[71]....
        /*0584*/ 	.word	0x00003350
        /*0588*/ 	.word	0x00000000
        /*058c*/ 	.word	0x00000000
        /*0590*/ 	.short	0x0101
        /*0592*/ 	.byte	0xff
	.zero		1


	//   ....[72]....
        /*0594*/ 	.word	0x000033e0
        /*0598*/ 	.word	0x000000ff
        /*059c*/ 	.word	0x00000110
        /*05a0*/ 	.short	0x0106
        /*05a2*/ 	.byte	0x04
	.zero		1


	//   ....[73]....
        /*05a4*/ 	.word	0x00003400
        /*05a8*/ 	.word	0x000000ff
        /*05ac*/ 	.word	0x00000110
        /*05b0*/ 	.short	0x010a
        /*05b2*/ 	.byte	0x04
	.zero		1


	//   ....[74]....
        /*05b4*/ 	.word	0x00003490
        /*05b8*/ 	.word	0x000000ff
        /*05bc*/ 	.word	0x00000110
        /*05c0*/ 	.short	0x0106
        /*05c2*/ 	.byte	0x07
	.zero		1


	//   ....[75]....
        /*05c4*/ 	.word	0x000034d0
        /*05c8*/ 	.word	0x00000000
        /*05cc*/ 	.word	0x00000110
        /*05d0*/ 	.short	0x010a
        /*05d2*/ 	.byte	0xff
	.zero		1


	//   ....[76]....
        /*05d4*/ 	.word	0x00003710
        /*05d8*/ 	.word	0x000000ff
        /*05dc*/ 	.word	0x00000008
        /*05e0*/ 	.short	0x010a
        /*05e2*/ 	.byte	0x05
	.zero		1


	//   ....[77]....
        /*05e4*/ 	.word	0x00003730
        /*05e8*/ 	.word	0x000000ff
        /*05ec*/ 	.word	0x00000008
        /*05f0*/ 	.short	0x010a
        /*05f2*/ 	.byte	0x05
	.zero		1


	//   ....[78]....
        /*05f4*/ 	.word	0x000038c0
        /*05f8*/ 	.word	0x000000ff
        /*05fc*/ 	.word	0x00000008
        /*0600*/ 	.short	0x010a
        /*0602*/ 	.byte	0x05
	.zero		1


	//   ....[79]....
        /*0604*/ 	.word	0x000038e0
        /*0608*/ 	.word	0x000000ff
        /*060c*/ 	.word	0x00000008
        /*0610*/ 	.short	0x010a
        /*0612*/ 	.byte	0x05
	.zero		1


	//   ....[80]....
        /*0614*/ 	.word	0x000039a0
        /*0618*/ 	.word	0x000000ff
        /*061c*/ 	.word	0x00000000
        /*0620*/ 	.short	0x0101
        /*0622*/ 	.byte	0x04
	.zero		1


	//   ....[81]....
        /*0624*/ 	.word	0x00003ca0
        /*0628*/ 	.word	0x00000000
        /*062c*/ 	.word	0x00000100
        /*0630*/ 	.short	0x010a
        /*0632*/ 	.byte	0xff
	.zero		1


	//   ....[82]....
        /*0634*/ 	.word	0x00003d60
        /*0638*/ 	.word	0x00000000
        /*063c*/ 	.word	0x00000000
        /*0640*/ 	.short	0x0101
        /*0642*/ 	.byte	0xff
	.zero		1


	//   ....[83]....
        /*0644*/ 	.word	0x00003e20
        /*0648*/ 	.word	0x000000ff
        /*064c*/ 	.word	0x00000000
        /*0650*/ 	.short	0x010a
        /*0652*/ 	.byte	0x04
	.zero		1


	//   ....[84]....
        /*0654*/ 	.word	0x00003e30
        /*0658*/ 	.word	0x000000ff
        /*065c*/ 	.word	0x00000130
        /*0660*/ 	.short	0x010a
        /*0662*/ 	.byte	0x17
	.zero		1


	//   ....[85]....
        /*0664*/ 	.word	0x00003ee0
        /*0668*/ 	.word	0x000000ff
        /*066c*/ 	.word	0x00000000
        /*0670*/ 	.short	0x010a
        /*0672*/ 	.byte	0x05
	.zero		1


	//   ....[86]....
        /*0674*/ 	.word	0x00004020
        /*0678*/ 	.word	0x000000ff
        /*067c*/ 	.word	0x00000000
        /*0680*/ 	.short	0x010a
        /*0682*/ 	.byte	0x04
	.zero		1


	//   ....[87]....
        /*0684*/ 	.word	0x00004270
        /*0688*/ 	.word	0x000000ff
        /*068c*/ 	.word	0x00000000
        /*0690*/ 	.short	0x010a
        /*0692*/ 	.byte	0x04
	.zero		1


	//   ....[88]....
        /*0694*/ 	.word	0x00004310
        /*0698*/ 	.word	0x00000000
        /*069c*/ 	.word	0x00000000
        /*06a0*/ 	.short	0x010a
        /*06a2*/ 	.byte	0xff
	.zero		1


	//   ....[89]....
        /*06a4*/ 	.word	0x00004350
        /*06a8*/ 	.word	0x00000000
        /*06ac*/ 	.word	0x00000000
        /*06b0*/ 	.short	0x010a
        /*06b2*/ 	.byte	0xff
	.zero		1


	//   ....[90]....
        /*06b4*/ 	.word	0x000043c0
        /*06b8*/ 	.word	0x000000ff
        /*06bc*/ 	.word	0x00000000
        /*06c0*/ 	.short	0x0101
        /*06c2*/ 	.byte	0x04
	.zero		1


	//   ....[91]....
        /*06c4*/ 	.word	0x00004400
        /*06c8*/ 	.word	0x000000ff
        /*06cc*/ 	.word	0x00000160
        /*06d0*/ 	.short	0x010a
        /*06d2*/ 	.byte	0x11
	.zero		1


	//   ....[92]....
        /*06d4*/ 	.word	0x00004450
        /*06d8*/ 	.word	0x000000ff
        /*06dc*/ 	.word	0x00000000
        /*06e0*/ 	.short	0x0101
        /*06e2*/ 	.byte	0x04
	.zero		1


	//   ....[93]....
        /*06e4*/ 	.word	0x00004930
        /*06e8*/ 	.word	0x00000008
        /*06ec*/ 	.word	0x00000100
        /*06f0*/ 	.short	0x010a
        /*06f2*/ 	.byte	0xff
	.zero		1


	//   ....[94]....
        /*06f4*/ 	.word	0x00004aa0
        /*06f8*/ 	.word	0x00000000
        /*06fc*/ 	.word	0x00000000
        /*0700*/ 	.short	0x0101
        /*0702*/ 	.byte	0xff
	.zero		1


	//   ....[95]....
        /*0704*/ 	.word	0x00004f80
        /*0708*/ 	.word	0x000000ff
        /*070c*/ 	.word	0x000000f8
        /*0710*/ 	.short	0x010a
        /*0712*/ 	.byte	0x15
	.zero		1


	//   ....[96]....
        /*0714*/ 	.word	0x00005110
        /*0718*/ 	.word	0x000000ff
        /*071c*/ 	.word	0x000000d0
        /*0720*/ 	.short	0x010a
        /*0722*/ 	.byte	0x15
	.zero		1


	//   ....[97]....
        /*0724*/ 	.word	0x00005260
        /*0728*/ 	.word	0x000000ff
        /*072c*/ 	.word	0x000000b0
        /*0730*/ 	.short	0x010b
        /*0732*/ 	.byte	0x15
	.zero		1


	//   ....[98]....
        /*0734*/ 	.word	0x00005280
        /*0738*/ 	.word	0x000000ff
        /*073c*/ 	.word	0x00000000
        /*0740*/ 	.short	0x0101
        /*0742*/ 	.byte	0x04
	.zero		1


	//   ....[99]....
        /*0744*/ 	.word	0x00005290
        /*0748*/ 	.word	0x000000ff
        /*074c*/ 	.word	0x000000d8
        /*0750*/ 	.short	0x010a
        /*0752*/ 	.byte	0x15
	.zero		1


	//   ....[100]....
        /*0754*/ 	.word	0x000053e0
        /*0758*/ 	.word	0x000000ff
        /*075c*/ 	.word	0x000000b8
        /*0760*/ 	.short	0x010b
        /*0762*/ 	.byte	0x15
	.zero		1


	//   ....[101]....
        /*0764*/ 	.word	0x00005400
        /*0768*/ 	.word	0x000000ff
        /*076c*/ 	.word	0x00000000
        /*0770*/ 	.short	0x0101
        /*0772*/ 	.byte	0x04
	.zero		1


	//   ....[102]....
        /*0774*/ 	.word	0x00005410
        /*0778*/ 	.word	0x000000ff
        /*077c*/ 	.word	0x000000e0
        /*0780*/ 	.short	0x010a
        /*0782*/ 	.byte	0x15
	.zero		1


	//   ....[103]....
        /*0784*/ 	.word	0x00005570
        /*0788*/ 	.word	0x000000ff
        /*078c*/ 	.word	0x000000c0
        /*0790*/ 	.short	0x010b
        /*0792*/ 	.byte	0x15
	.zero		1


	//   ....[104]....
        /*0794*/ 	.word	0x00005590
        /*0798*/ 	.word	0x000000ff
        /*079c*/ 	.word	0x00000000
        /*07a0*/ 	.short	0x0101
        /*07a2*/ 	.byte	0x04
	.zero		1


	//   ....[105]....
        /*07a4*/ 	.word	0x000055a0
        /*07a8*/ 	.word	0x000000ff
        /*07ac*/ 	.word	0x000000e8
        /*07b0*/ 	.short	0x010a
        /*07b2*/ 	.byte	0x15
	.zero		1


	//   ....[106]....
        /*07b4*/ 	.word	0x000057a0
        /*07b8*/ 	.word	0x000000ff
        /*07bc*/ 	.word	0x000000c8
        /*07c0*/ 	.short	0x010b
        /*07c2*/ 	.byte	0x15
	.zero		1


	//   ....[107]....
        /*07c4*/ 	.word	0x000057b0
        /*07c8*/ 	.word	0x000000ff
        /*07cc*/ 	.word	0x00000000
        /*07d0*/ 	.short	0x0101
        /*07d2*/ 	.byte	0x29
	.zero		1


	//   ....[108]....
        /*07d4*/ 	.word	0x000057e0
        /*07d8*/ 	.word	0x000000ff
        /*07dc*/ 	.word	0x000000d0
        /*07e0*/ 	.short	0x010a
        /*07e2*/ 	.byte	0x15
	.zero		1


	//   ....[109]....
        /*07e4*/ 	.word	0x00005800
        /*07e8*/ 	.word	0x000000ff
        /*07ec*/ 	.word	0x000000d8
        /*07f0*/ 	.short	0x010a
        /*07f2*/ 	.byte	0x15
	.zero		1


	//   ....[110]....
        /*07f4*/ 	.word	0x00005820
        /*07f8*/ 	.word	0x000000ff
        /*07fc*/ 	.word	0x000000e0
        /*0800*/ 	.short	0x010a
        /*0802*/ 	.byte	0x15
	.zero		1


	//   ....[111]....
        /*0804*/ 	.word	0x00005860
        /*0808*/ 	.word	0x00000000
        /*080c*/ 	.word	0x000000e8
        /*0810*/ 	.short	0x010a
        /*0812*/ 	.byte	0xff
	.zero		1


	//   ....[112]....
        /*0814*/ 	.word	0x00005b90
        /*0818*/ 	.word	0x00000003
        /*081c*/ 	.word	0x00000100
        /*0820*/ 	.short	0x010a
        /*0822*/ 	.byte	0xff
	.zero		1


	//   ....[113]....
        /*0824*/ 	.word	0x00005d10
        /*0828*/ 	.word	0x00000000
        /*082c*/ 	.word	0x00000000
        /*0830*/ 	.short	0x0101
        /*0832*/ 	.byte	0xff
	.zero		1


	//   ....[114]....
        /*0834*/ 	.word	0x00006870
        /*0838*/ 	.word	0x00000003
        /*083c*/ 	.word	0x000000b0
        /*0840*/ 	.short	0x010a
        /*0842*/ 	.byte	0xff
	.zero		1


	//   ....[115]....
        /*0844*/ 	.word	0x000068b0
        /*0848*/ 	.word	0x000000a3
        /*084c*/ 	.word	0x00000120
        /*0850*/ 	.short	0x010a
        /*0852*/ 	.byte	0xff
	.zero		1


	//   ....[116]....
        /*0854*/ 	.word	0x000069e0
        /*0858*/ 	.word	0x00000003
        /*085c*/ 	.word	0x000000b0
        /*0860*/ 	.short	0x010a
        /*0862*/ 	.byte	0xff
	.zero		1


	//   ....[117]....
        /*0864*/ 	.word	0x00006b20
        /*0868*/ 	.word	0x00000000
        /*086c*/ 	.word	0x00000000
        /*0870*/ 	.short	0x0101
        /*0872*/ 	.byte	0xff
	.zero		1


	//   ....[118]....
        /*0874*/ 	.word	0x00006ba0
        /*0878*/ 	.word	0x000000a3
        /*087c*/ 	.word	0x00000120
        /*0880*/ 	.short	0x010a
        /*0882*/ 	.byte	0xff
	.zero		1


	//   ....[119]....
        /*0884*/ 	.word	0x00007f50
        /*0888*/ 	.word	0x000000bf
        /*088c*/ 	.word	0x000000b0
        /*0890*/ 	.short	0x010a
        /*0892*/ 	.byte	0xff
	.zero		1


	//   ....[120]....
        /*0894*/ 	.word	0x00008020
        /*0898*/ 	.word	0x000000bf
        /*089c*/ 	.word	0x000000b0
        /*08a0*/ 	.short	0x010a
        /*08a2*/ 	.byte	0xff
	.zero		1


	//   ....[121]....
        /*08a4*/ 	.word	0x00008160
        /*08a8*/ 	.word	0x00000000
        /*08ac*/ 	.word	0x00000000
        /*08b0*/ 	.short	0x0101
        /*08b2*/ 	.byte	0xff
	.zero		1


	//   ....[122]....
        /*08b4*/ 	.word	0x00009500
        /*08b8*/ 	.word	0x00000000
        /*08bc*/ 	.word	0x000000b0
        /*08c0*/ 	.short	0x010a
        /*08c2*/ 	.byte	0xff
	.zero		1


	//   ....[123]....
        /*08c4*/ 	.word	0x000095d0
        /*08c8*/ 	.word	0x00000000
        /*08cc*/ 	.word	0x000000b0
        /*08d0*/ 	.short	0x010a
        /*08d2*/ 	.byte	0xff
	.zero		1


	//   ....[124]....
        /*08d4*/ 	.word	0x00009710
        /*08d8*/ 	.word	0x00000000
        /*08dc*/ 	.word	0x00000000
        /*08e0*/ 	.short	0x0101
        /*08e2*/ 	.byte	0xff
	.zero		1


	//   ....[125]....
        /*08e4*/ 	.word	0x0000aae0
        /*08e8*/ 	.word	0x00000000
        /*08ec*/ 	.word	0x000000b0
        /*08f0*/ 	.short	0x010a
        /*08f2*/ 	.byte	0xff
	.zero		1


	//   ....[126]....
        /*08f4*/ 	.word	0x0000abb0
        /*08f8*/ 	.word	0x00000000
        /*08fc*/ 	.word	0x000000b0
        /*0900*/ 	.short	0x010a
        /*0902*/ 	.byte	0xff
	.zero		1


	//   ....[127]....
        /*0904*/ 	.word	0x0000acf0
        /*0908*/ 	.word	0x00000000
        /*090c*/ 	.word	0x00000000
        /*0910*/ 	.short	0x0101
        /*0912*/ 	.byte	0xff
	.zero		1


	//   ....[128]....
        /*0914*/ 	.word	0x0000b120
        /*0918*/ 	.word	0x000000a3
        /*091c*/ 	.word	0x00000000
        /*0920*/ 	.short	0x0101
        /*0922*/ 	.byte	0xff
	.zero		1


	//   ....[129]....
        /*0924*/ 	.word	0x0000c190
        /*0928*/ 	.word	0x00000003
        /*092c*/ 	.word	0x00000150
        /*0930*/ 	.short	0x010a
        /*0932*/ 	.byte	0xff
	.zero		1


	//   ....[130]....
        /*0934*/ 	.word	0x0000c1f0
        /*0938*/ 	.word	0x00000000
        /*093c*/ 	.word	0x00000058
        /*0940*/ 	.short	0x010a
        /*0942*/ 	.byte	0xff
	.zero		1


	//   ....[131]....
        /*0944*/ 	.word	0x0000c250
        /*0948*/ 	.word	0x00000000
        /*094c*/ 	.word	0x00000058
        /*0950*/ 	.short	0x010a
        /*0952*/ 	.byte	0xff
	.zero		1


	//   ....[132]....
        /*0954*/ 	.word	0x0000c2a0
        /*0958*/ 	.word	0x00000003
        /*095c*/ 	.word	0x00000100
        /*0960*/ 	.short	0x010a
        /*0962*/ 	.byte	0xff
	.zero		1


	//   ....[133]....
        /*0964*/ 	.word	0x0000c300
        /*0968*/ 	.word	0x00000000
        /*096c*/ 	.word	0x00000000
        /*0970*/ 	.short	0x010a
        /*0972*/ 	.byte	0xff
	.zero		1


	//   ....[134]....
        /*0974*/ 	.word	0x0000c360
        /*0978*/ 	.word	0x00000000
        /*097c*/ 	.word	0x00000000
        /*0980*/ 	.short	0x010a
        /*0982*/ 	.byte	0xff
	.zero		1


	//   ....[135]....
        /*0984*/ 	.word	0x0000c3c0
        /*0988*/ 	.word	0x00000000
        /*098c*/ 	.word	0x00000000
        /*0990*/ 	.short	0x010a
        /*0992*/ 	.byte	0xff
	.zero		1


	//   ....[136]....
        /*0994*/ 	.word	0x0000c420
        /*0998*/ 	.word	0x00000000
        /*099c*/ 	.word	0x00000000
        /*09a0*/ 	.short	0x010a
        /*09a2*/ 	.byte	0xff
	.zero		1


	//   ....[137]....
        /*09a4*/ 	.word	0x0000c480
        /*09a8*/ 	.word	0x00000000
        /*09ac*/ 	.word	0x00000000
        /*09b0*/ 	.short	0x010a
        /*09b2*/ 	.byte	0xff
	.zero		1


	//   ....[138]....
        /*09b4*/ 	.word	0x0000c4e0
        /*09b8*/ 	.word	0x00000000
        /*09bc*/ 	.word	0x00000000
        /*09c0*/ 	.short	0x010a
        /*09c2*/ 	.byte	0xff
	.zero		1


	//   ....[139]....
        /*09c4*/ 	.word	0x0000c540
        /*09c8*/ 	.word	0x00000000
        /*09cc*/ 	.word	0x00000000
        /*09d0*/ 	.short	0x010a
        /*09d2*/ 	.byte	0xff
	.zero		1


	//   ....[140]....
        /*09d4*/ 	.word	0x0000c5a0
        /*09d8*/ 	.word	0x00000000
        /*09dc*/ 	.word	0x00000000
        /*09e0*/ 	.short	0x010a
        /*09e2*/ 	.byte	0xff
	.zero		1


	//   ....[141]....
        /*09e4*/ 	.word	0x0000c600
        /*09e8*/ 	.word	0x00000000
        /*09ec*/ 	.word	0x00000000
        /*09f0*/ 	.short	0x010a
        /*09f2*/ 	.byte	0xff
	.zero		1


	//   ....[142]....
        /*09f4*/ 	.word	0x0000c660
        /*09f8*/ 	.word	0x00000000
        /*09fc*/ 	.word	0x00000000
        /*0a00*/ 	.short	0x010a
        /*0a02*/ 	.byte	0xff
	.zero		1


	//   ....[143]....
        /*0a04*/ 	.word	0x0000c6b0
        /*0a08*/ 	.word	0x00000000
        /*0a0c*/ 	.word	0x00000140
        /*0a10*/ 	.short	0x010a
        /*0a12*/ 	.byte	0xff
	.zero		1


	//   ....[144]....
        /*0a14*/ 	.word	0x0000c710
        /*0a18*/ 	.word	0x00000000
        /*0a1c*/ 	.word	0x00000110
        /*0a20*/ 	.short	0x010a
        /*0a22*/ 	.byte	0xff
	.zero		1


	//   ....[145]....
        /*0a24*/ 	.word	0x0000c760
        /*0a28*/ 	.word	0x00000000
        /*0a2c*/ 	.word	0x00000100
        /*0a30*/ 	.short	0x010a
        /*0a32*/ 	.byte	0xff
	.zero		1


	//   ....[146]....
        /*0a34*/ 	.word	0x0000c7c0
        /*0a38*/ 	.word	0x00000000
        /*0a3c*/ 	.word	0x00000110
        /*0a40*/ 	.short	0x010a
        /*0a42*/ 	.byte	0xff
	.zero		1


	//   ....[147]....
        /*0a44*/ 	.word	0x0000c820
        /*0a48*/ 	.word	0x00000005
        /*0a4c*/ 	.word	0x00000008
        /*0a50*/ 	.short	0x010a
        /*0a52*/ 	.byte	0xff
	.zero		1


	//   ....[148]....
        /*0a54*/ 	.word	0x0000c910
        /*0a58*/ 	.word	0x00000003
        /*0a5c*/ 	.word	0x00000008
        /*0a60*/ 	.short	0x010a
        /*0a62*/ 	.byte	0xff
	.zero		1


	//   ....[149]....
        /*0a64*/ 	.word	0x0000c960
        /*0a68*/ 	.word	0x00000000
        /*0a6c*/ 	.word	0x00000100
        /*0a70*/ 	.short	0x010a
        /*0a72*/ 	.byte	0xff
	.zero		1


	//   ....[150]....
        /*0a74*/ 	.word	0x0000c9c0
        /*0a78*/ 	.word	0x00000000
        /*0a7c*/ 	.word	0x00000130
        /*0a80*/ 	.short	0x010a
        /*0a82*/ 	.byte	0xff
	.zero		1


	//   ....[151]....
        /*0a84*/ 	.word	0x0000ca20
        /*0a88*/ 	.word	0x00000000
        /*0a8c*/ 	.word	0x00000000
        /*0a90*/ 	.short	0x010a
        /*0a92*/ 	.byte	0xff
	.zero		1


	//   ....[152]....
        /*0a94*/ 	.word	0x0000ca80
        /*0a98*/ 	.word	0x00000000
        /*0a9c*/ 	.word	0x00000000
        /*0aa0*/ 	.short	0x010a
        /*0aa2*/ 	.byte	0xff
	.zero		1


	//   ....[153]....
        /*0aa4*/ 	.word	0x0000cae0
        /*0aa8*/ 	.word	0x00000000
        /*0aac*/ 	.word	0x00000160
        /*0ab0*/ 	.short	0x010a
        /*0ab2*/ 	.byte	0xff
	.zero		1


	//   ....[154]....
        /*0ab4*/ 	.word	0x0000cb30
        /*0ab8*/ 	.word	0x00000008
        /*0abc*/ 	.word	0x00000100
        /*0ac0*/ 	.short	0x010a
        /*0ac2*/ 	.byte	0xff
	.zero		1


	//   ....[155]....
        /*0ac4*/ 	.word	0x0000cb90
        /*0ac8*/ 	.word	0x00000000
        /*0acc*/ 	.word	0x000000f8
        /*0ad0*/ 	.short	0x010a
        /*0ad2*/ 	.byte	0xff
	.zero		1


	//   ....[156]....
        /*0ad4*/ 	.word	0x0000cbf0
        /*0ad8*/ 	.word	0x00000005
        /*0adc*/ 	.word	0x000000d0
        /*0ae0*/ 	.short	0x010a
        /*0ae2*/ 	.byte	0xff
	.zero		1


	//   ....[157]....
        /*0ae4*/ 	.word	0x0000cc50
        /*0ae8*/ 	.word	0x00000005
        /*0aec*/ 	.word	0x000000d8
        /*0af0*/ 	.short	0x010a
        /*0af2*/ 	.byte	0xff
	.zero		1


	//   ....[158]....
        /*0af4*/ 	.word	0x0000ccb0
        /*0af8*/ 	.word	0x00000005
        /*0afc*/ 	.word	0x000000e0
        /*0b00*/ 	.short	0x010a
        /*0b02*/ 	.byte	0xff
	.zero		1


	//   ....[159]....
        /*0b04*/ 	.word	0x0000cd10
        /*0b08*/ 	.word	0x00000005
        /*0b0c*/ 	.word	0x000000e8
        /*0b10*/ 	.short	0x010a
        /*0b12*/ 	.byte	0xff
	.zero		1


	//   ....[160]....
        /*0b14*/ 	.word	0x0000cd70
        /*0b18*/ 	.word	0x00000000
        /*0b1c*/ 	.word	0x000000d0
        /*0b20*/ 	.short	0x010a
        /*0b22*/ 	.byte	0xff
	.zero		1


	//   ....[161]....
        /*0b24*/ 	.word	0x0000cdd0
        /*0b28*/ 	.word	0x00000000
        /*0b2c*/ 	.word	0x000000d8
        /*0b30*/ 	.short	0x010a
        /*0b32*/ 	.byte	0xff
	.zero		1


	//   ....[162]....
        /*0b34*/ 	.word	0x0000ce30
        /*0b38*/ 	.word	0x00000000
        /*0b3c*/ 	.word	0x000000e0
        /*0b40*/ 	.short	0x010a
        /*0b42*/ 	.byte	0xff
	.zero		1


	//   ....[163]....
        /*0b44*/ 	.word	0x0000ce80
        /*0b48*/ 	.word	0x00000003
        /*0b4c*/ 	.word	0x00000100
        /*0b50*/ 	.short	0x010a
        /*0b52*/ 	.byte	0xff
	.zero		1


	//   ....[164]....
        /*0b54*/ 	.word	0x0000ced0
        /*0b58*/ 	.word	0x00000003
        /*0b5c*/ 	.word	0x000000b0
        /*0b60*/ 	.short	0x010a
        /*0b62*/ 	.byte	0xff
	.zero		1


	//   ....[165]....
        /*0b64*/ 	.word	0x0000cf20
        /*0b68*/ 	.word	0x000000a3
        /*0b6c*/ 	.word	0x00000120
        /*0b70*/ 	.short	0x010a
        /*0b72*/ 	.byte	0xff
	.zero		1


	//   ....[166]....
        /*0b74*/ 	.word	0x0000cf70
        /*0b78*/ 	.word	0x000000bf
        /*0b7c*/ 	.word	0x000000b0
        /*0b80*/ 	.short	0x010a
        /*0b82*/ 	.byte	0xff
	.zero		1


	//   ....[167]....
        /*0b84*/ 	.word	0x0000cfc0
        /*0b88*/ 	.word	0x00000000
        /*0b8c*/ 	.word	0x000000b0
        /*0b90*/ 	.short	0x010a
        /*0b92*/ 	.byte	0xff
	.zero		1


	//   ....[168]....
        /*0b94*/ 	.word	0x0000d010
        /*0b98*/ 	.word	0x00000000
        /*0b9c*/ 	.word	0x000000b0
        /*0ba0*/ 	.short	0x010a
        /*0ba2*/ 	.byte	0xff
	.zero		1


	//----- nvinfo : EIATTR_NUM_MBARRIERS
	.align		4
.L_48:
        /*0ba4*/ 	.byte	0x03, 0x38
        /*0ba6*/ 	.short	0x002d


	//----- nvinfo : EIATTR_EXIT_INSTR_OFFSETS
	.align		4
        /*0ba8*/ 	.byte	0x04, 0x1c
        /*0baa*/ 	.short	(.L_50 - .L_49)


	//   ....[0]....
.L_49:
        /*0bac*/ 	.word	0x00002fb0


	//   ....[1]....
        /*0bb0*/ 	.word	0x000034a0


	//   ....[2]....
        /*0bb4*/ 	.word	0x00003500


	//   ....[3]....
        /*0bb8*/ 	.word	0x00004680


	//   ....[4]....
        /*0bbc*/ 	.word	0x00005890


	//   ....[5]....
        /*0bc0*/ 	.word	0x000058d0


	//   ....[6]....
        /*0bc4*/ 	.word	0x0000c180


	//----- nvinfo : EIATTR_MAX_THREADS
	.align		4
.L_50:
        /*0bc8*/ 	.byte	0x04, 0x05
        /*0bca*/ 	.short	(.L_52 - .L_51)
.L_51:
        /*0bcc*/ 	.word	0x00000100
        /*0bd0*/ 	.word	0x00000001
        /*0bd4*/ 	.word	0x00000001


	//----- nvinfo : EIATTR_CRS_STACK_SIZE
	.align		4
.L_52:
        /*0bd8*/ 	.byte	0x04, 0x1e
        /*0bda*/ 	.short	(.L_54 - .L_53)
.L_53:
        /*0bdc*/ 	.word	0x00000000


	//----- nvinfo : EIATTR_CBANK_PARAM_SIZE
	.align		4
.L_54:
        /*0be0*/ 	.byte	0x03, 0x19
        /*0be2*/ 	.short	0x0800


	//----- nvinfo : EIATTR_PARAM_CBANK
	.align		4
        /*0be4*/ 	.byte	0x04, 0x0a
        /*0be6*/ 	.short	(.L_56 - .L_55)
	.align		4
.L_55:
        /*0be8*/ 	.word	index@(.nv.constant0._ZN7cutlass13device_kernelINS_4gemm6kernel13GemmUniversalIN4cute5tupleIJiiiiEEENS1_10collective13CollectiveMmaINS1_35MainloopSm100TmaUmmaWarpSpecializedILi11ELi2ELi2ENS5_IJNS4_1CILi4EEENSA_ILi1EEESC_EEEEENS5_IJNSA_ILi256EEESF_NSA_ILi64EEEEEENS_12float_e4m3_tENS5_IJlSC_lEEESI_SJ_NS4_8TiledMMAINS4_8MMA_AtomIJNS4_10MMA_TraitsINS4_25SM100_MMA_F8F6F4_2x1SM_SSEJSI_SI_fSF_SF_NS4_17integral_constantINS4_4UMMA5MajorELSQ_0EEESR_NSO_INSP_7ScaleInELSS_0EEEST_EEEEEENS4_6LayoutINS5_IJSC_SC_SC_EEENS5_IJNSA_ILi0EEESY_SY_EEEEENS5_IJNS4_10UnderscoreES11_S11_EEEEENS4_18SM100_TMA_2SM_LOADENS4_14ComposedLayoutINS4_7SwizzleILi2ELi4ELi3EEENS4_18smem_ptr_flag_bitsILi8EEENSW_INS5_IJNSA_ILi8EEESG_EEENS5_IJSG_SC_EEEEEEEvNS4_8identityENS4_28SM100_TMA_2SM_LOAD_MULTICASTES1E_vS1F_EENS_8epilogue10collective18CollectiveEpilogueINS1I_23Sm100TmaWarpSpecializedILi4ELi2ELi64ELb0ELb0EEEJNS5_IJNSA_ILi128EEESF_SG_EEENS5_IJNSW_IS1N_SC_EENSW_ISG_SC_EEEEESI_SJ_SI_SJ_NS1I_6fusion15FusionCallbacksIS1M_NS1S_17LinearCombinationISI_fSI_fLNS_15FloatRoundStyleE2EEES1O_S1R_JEEENS4_5SM1004TMEM4LOAD26SM100_TMEM_LOAD_32dp32b64xENS4_13SM90_TMA_LOADES1E_NS4_39AutoVectorizingCopyWithAssumedAlignmentILi128EEENS4_14SM90_TMA_STOREES1E_S24_S24_EEEvvEEEEvNT_6ParamsE)
        /*0bec*/ 	.short	0x0380
        /*0bee*/ 	.short	0x0800


	//----- nvinfo : EIATTR_SW_WAR
	.align		4
.L_56:
        /*0bf0*/ 	.byte	0x04, 0x36
        /*0bf2*/ 	.short	(.L_58 - .L_57)
.L_57:
        /*0bf4*/ 	.word	0x00000008
.L_58:


//--------------------- .nv.callgraph             --------------------------
	.section	.nv.callgraph,"",@"SHT_CUDA_CALLGRAPH"
	.align	4
	.sectionentsize	8
	.align		4
        /*0000*/ 	.word	0x00000000
	.align		4
        /*0004*/ 	.word	0xffffffff
	.align		4
        /*0008*/ 	.word	index@(_ZN7cutlass13device_kernelINS_4gemm6kernel13GemmUniversalIN4cute5tupleIJiiiiEEENS1_10collective13CollectiveMmaINS1_35MainloopSm100TmaUmmaWarpSpecializedILi11ELi2ELi2ENS5_IJNS4_1CILi4EEENSA_ILi1EEESC_EEEEENS5_IJNSA_ILi256EEESF_NSA_ILi64EEEEEENS_12float_e4m3_tENS5_IJlSC_lEEESI_SJ_NS4_8TiledMMAINS4_8MMA_AtomIJNS4_10MMA_TraitsINS4_25SM100_MMA_F8F6F4_2x1SM_SSEJSI_SI_fSF_SF_NS4_17integral_constantINS4_4UMMA5MajorELSQ_0EEESR_NSO_INSP_7ScaleInELSS_0EEEST_EEEEEENS4_6LayoutINS5_IJSC_SC_SC_EEENS5_IJNSA_ILi0EEESY_SY_EEEEENS5_IJNS4_10UnderscoreES11_S11_EEEEENS4_18SM100_TMA_2SM_LOADENS4_14ComposedLayoutINS4_7SwizzleILi2ELi4ELi3EEENS4_18smem_ptr_flag_bitsILi8EEENSW_INS5_IJNSA_ILi8EEESG_EEENS5_IJSG_SC_EEEEEEEvNS4_8identityENS4_28SM100_TMA_2SM_LOAD_MULTICASTES1E_vS1F_EENS_8epilogue10collective18CollectiveEpilogueINS1I_23Sm100TmaWarpSpecializedILi4ELi2ELi64ELb0ELb0EEEJNS5_IJNSA_ILi128EEESF_SG_EEENS5_IJNSW_IS1N_SC_EENSW_ISG_SC_EEEEESI_SJ_SI_SJ_NS1I_6fusion15FusionCallbacksIS1M_NS1S_17LinearCombinationISI_fSI_fLNS_15FloatRoundStyleE2EEES1O_S1R_JEEENS4_5SM1004TMEM4LOAD26SM100_TMEM_LOAD_32dp32b64xENS4_13SM90_TMA_LOADES1E_NS4_39AutoVectorizingCopyWithAssumedAlignmentILi128EEENS4_14SM90_TMA_STOREES1E_S24_S24_EEEvvEEEEvNT_6ParamsE)
	.align		4
        /*000c*/ 	.word	index@(__assertfail)
	.align		4
        /*0010*/ 	.word	0x00000000
	.align		4
        /*0014*/ 	.word	0xfffffffe
	.align		4
        /*0018*/ 	.word	0x00000000
	.align		4
        /*001c*/ 	.word	0xfffffffd
	.align		4
        /*0020*/ 	.word	0x00000000
	.align		4
        /*0024*/ 	.word	0xfffffffc


//--------------------- .nv.constant4             --------------------------
	.section	.nv.constant4,"a",@progbits
	.align	8
	.align		8
.nv.constant4:
        /*0000*/ 	.dword	__assertfail
	.align		8
        /*0008*/ 	.dword	__unnamed_1
	.align		8
        /*0010*/ 	.dword	__unnamed_2
	.align		8
        /*0018*/ 	.dword	__unnamed_3
	.align		8
        /*0020*/ 	.dword	_ZN40_INTERNAL_dd292e8f_4_k_cu_dd29c72c_312484cuda3std3__45__cpo5beginE
	.align		8
        /*0028*/ 	.dword	_ZN40_INTERNAL_dd292e8f_4_k_cu_dd29c72c_312484cuda3std3__45__cpo3endE
	.align		8
        /*0030*/ 	.dword	_ZN40_INTERNAL_dd292e8f_4_k_cu_dd29c72c_312484cuda3std3__45__cpo6cbeginE
	.align		8
        /*0038*/ 	.dword	_ZN40_INTERNAL_dd292e8f_4_k_cu_dd29c72c_312484cuda3std3__45__cpo4cendE
	.align		8
        /*0040*/ 	.dword	_ZN40_INTERNAL_dd292e8f_4_k_cu_dd29c72c_312484cuda3std3__442_GLOBAL__N__dd292e8f_4_k_cu_dd29c72c_312486ignoreE
	.align		8
        /*0048*/ 	.dword	_ZN40_INTERNAL_dd292e8f_4_k_cu_dd29c72c_312484cuda3std3__419piecewise_constructE
	.align		8
        /*0050*/ 	.dword	_ZN40_INTERNAL_dd292e8f_4_k_cu_dd29c72c_312484cuda3std3__48in_placeE
	.align		8
        /*0058*/ 	.dword	_ZN40_INTERNAL_dd292e8f_4_k_cu_dd29c72c_312484cuda3std6ranges3__45__cpo4swapE
	.align		8
        /*0060*/ 	.dword	_ZN40_INTERNAL_dd292e8f_4_k_cu_dd29c72c_312484cuda3std6ranges3__45__cpo9iter_moveE
	.align		8
        /*0068*/ 	.dword	_ZN40_INTERNAL_dd292e8f_4_k_cu_dd29c72c_312484cute7productE
	.align		8
        /*0070*/ 	.dword	_ZN40_INTERNAL_dd292e8f_4_k_cu_dd29c72c_312484cute1_E
	.align		8
        /*0078*/ 	.dword	$str$25
	.align		8
        /*0080*/ 	.dword	$str$26
	.align		8
        /*0088*/ 	.dword	$str$27
	.align		8
        /*0090*/ 	.dword	$str$28


//--------------------- .text._ZN7cutlass13device_kernelINS_4gemm6kernel13GemmUniversalIN4cute5tupleIJiiiiEEENS1_10collective13CollectiveMmaINS1_35MainloopSm100TmaUmmaWarpSpecializedILi11ELi2ELi2ENS5_IJNS4_1CILi4EEENSA_ILi1EEESC_EEEEENS5_IJNSA_ILi256EEESF_NSA_ILi64EEEEEENS_12float_e4m3_tENS5_IJlSC_lEEESI_SJ_NS4_8TiledMMAINS4_8MMA_AtomIJNS4_10MMA_TraitsINS4_25SM100_MMA_F8F6F4_2x1SM_SSEJSI_SI_fSF_SF_NS4_17integral_constantINS4_4UMMA5MajorELSQ_0EEESR_NSO_INSP_7ScaleInELSS_0EEEST_EEEEEENS4_6LayoutINS5_IJSC_SC_SC_EEENS5_IJNSA_ILi0EEESY_SY_EEEEENS5_IJNS4_10UnderscoreES11_S11_EEEEENS4_18SM100_TMA_2SM_LOADENS4_14ComposedLayoutINS4_7SwizzleILi2ELi4ELi3EEENS4_18smem_ptr_flag_bitsILi8EEENSW_INS5_IJNSA_ILi8EEESG_EEENS5_IJSG_SC_EEEEEEEvNS4_8identityENS4_28SM100_TMA_2SM_LOAD_MULTICASTES1E_vS1F_EENS_8epilogue10collective18CollectiveEpilogueINS1I_23Sm100TmaWarpSpecializedILi4ELi2ELi64ELb0ELb0EEEJNS5_IJNSA_ILi128EEESF_SG_EEENS5_IJNSW_IS1N_SC_EENSW_ISG_SC_EEEEESI_SJ_SI_SJ_NS1I_6fusion15FusionCallbacksIS1M_NS1S_17LinearCombinationISI_fSI_fLNS_15FloatRoundStyleE2EEES1O_S1R_JEEENS4_5SM1004TMEM4LOAD26SM100_TMEM_LOAD_32dp32b64xENS4_13SM90_TMA_LOADES1E_NS4_39AutoVectorizingCopyWithAssumedAlignmentILi128EEENS4_14SM90_TMA_STOREES1E_S24_S24_EEEvvEEEEvNT_6ParamsE --------------------------
	.section	.text._ZN7cutlass13device_kernelINS_4gemm6kernel13GemmUniversalIN4cute5tupleIJiiiiEEENS1_10collective13CollectiveMmaINS1_35MainloopSm100TmaUmmaWarpSpecializedILi11ELi2ELi2ENS5_IJNS4_1CILi4EEENSA_ILi1EEESC_EEEEENS5_IJNSA_ILi256EEESF_NSA_ILi64EEEEEENS_12float_e4m3_tENS5_IJlSC_lEEESI_SJ_NS4_8TiledMMAINS4_8MMA_AtomIJNS4_10MMA_TraitsINS4_25SM100_MMA_F8F6F4_2x1SM_SSEJSI_SI_fSF_SF_NS4_17integral_constantINS4_4UMMA5MajorELSQ_0EEESR_NSO_INSP_7ScaleInELSS_0EEEST_EEEEEENS4_6LayoutINS5_IJSC_SC_SC_EEENS5_IJNSA_ILi0EEESY_SY_EEEEENS5_IJNS4_10UnderscoreES11_S11_EEEEENS4_18SM100_TMA_2SM_LOADENS4_14ComposedLayoutINS4_7SwizzleILi2ELi4ELi3EEENS4_18smem_ptr_flag_bitsILi8EEENSW_INS5_IJNSA_ILi8EEESG_EEENS5_IJSG_SC_EEEEEEEvNS4_8identityENS4_28SM100_TMA_2SM_LOAD_MULTICASTES1E_vS1F_EENS_8epilogue10collective18CollectiveEpilogueINS1I_23Sm100TmaWarpSpecializedILi4ELi2ELi64ELb0ELb0EEEJNS5_IJNSA_ILi128EEESF_SG_EEENS5_IJNSW_IS1N_SC_EENSW_ISG_SC_EEEEESI_SJ_SI_SJ_NS1I_6fusion15FusionCallbacksIS1M_NS1S_17LinearCombinationISI_fSI_fLNS_15FloatRoundStyleE2EEES1O_S1R_JEEENS4_5SM1004TMEM4LOAD26SM100_TMEM_LOAD_32dp32b64xENS4_13SM90_TMA_LOADES1E_NS4_39AutoVectorizingCopyWithAssumedAlignmentILi128EEENS4_14SM90_TMA_STOREES1E_S24_S24_EEEvvEEEEvNT_6ParamsE,"ax",@progbits
	.align	128
.text._ZN7cutlass13device_kernelINS_4gemm6kernel13GemmUniversalIN4cute5tupleIJiiiiEEENS1_10collective13CollectiveMmaINS1_35MainloopSm100TmaUmmaWarpSpecializedILi11ELi2ELi2ENS5_IJNS4_1CILi4EEENSA_ILi1EEESC_EEEEENS5_IJNSA_ILi256EEESF_NSA_ILi64EEEEEENS_12float_e4m3_tENS5_IJlSC_lEEESI_SJ_NS4_8TiledMMAINS4_8MMA_AtomIJNS4_10MMA_TraitsINS4_25SM100_MMA_F8F6F4_2x1SM_SSEJSI_SI_fSF_SF_NS4_17integral_constantINS4_4UMMA5MajorELSQ_0EEESR_NSO_INSP_7ScaleInELSS_0EEEST_EEEEEENS4_6LayoutINS5_IJSC_SC_SC_EEENS5_IJNSA_ILi0EEESY_SY_EEEEENS5_IJNS4_10UnderscoreES11_S11_EEEEENS4_18SM100_TMA_2SM_LOADENS4_14ComposedLayoutINS4_7SwizzleILi2ELi4ELi3EEENS4_18smem_ptr_flag_bitsILi8EEENSW_INS5_IJNSA_ILi8EEESG_EEENS5_IJSG_SC_EEEEEEEvNS4_8identityENS4_28SM100_TMA_2SM_LOAD_MULTICASTES1E_vS1F_EENS_8epilogue10collective18CollectiveEpilogueINS1I_23Sm100TmaWarpSpecializedILi4ELi2ELi64ELb0ELb0EEEJNS5_IJNSA_ILi128EEESF_SG_EEENS5_IJNSW_IS1N_SC_EENSW_ISG_SC_EEEEESI_SJ_SI_SJ_NS1I_6fusion15FusionCallbacksIS1M_NS1S_17LinearCombinationISI_fSI_fLNS_15FloatRoundStyleE2EEES1O_S1R_JEEENS4_5SM1004TMEM4LOAD26SM100_TMEM_LOAD_32dp32b64xENS4_13SM90_TMA_LOADES1E_NS4_39AutoVectorizingCopyWithAssumedAlignmentILi128EEENS4_14SM90_TMA_STOREES1E_S24_S24_EEEvvEEEEvNT_6ParamsE:
        .type           _ZN7cutlass13device_kernelINS_4gemm6kernel13GemmUniversalIN4cute5tupleIJiiiiEEENS1_10collective13CollectiveMmaINS1_35MainloopSm100TmaUmmaWarpSpecializedILi11ELi2ELi2ENS5_IJNS4_1CILi4EEENSA_ILi1EEESC_EEEEENS5_IJNSA_ILi256EEESF_NSA_ILi64EEEEEENS_12float_e4m3_tENS5_IJlSC_lEEESI_SJ_NS4_8TiledMMAINS4_8MMA_AtomIJNS4_10MMA_TraitsINS4_25SM100_MMA_F8F6F4_2x1SM_SSEJSI_SI_fSF_SF_NS4_17integral_constantINS4_4UMMA5MajorELSQ_0EEESR_NSO_INSP_7ScaleInELSS_0EEEST_EEEEEENS4_6LayoutINS5_IJSC_SC_SC_EEENS5_IJNSA_ILi0EEESY_SY_EEEEENS5_IJNS4_10UnderscoreES11_S11_EEEEENS4_18SM100_TMA_2SM_LOADENS4_14ComposedLayoutINS4_7SwizzleILi2ELi4ELi3EEENS4_18smem_ptr_flag_bitsILi8EEENSW_INS5_IJNSA_ILi8EEESG_EEENS5_IJSG_SC_EEEEEEEvNS4_8identityENS4_28SM100_TMA_2SM_LOAD_MULTICASTES1E_vS1F_EENS_8epilogue10collective18CollectiveEpilogueINS1I_23Sm100TmaWarpSpecializedILi4ELi2ELi64ELb0ELb0EEEJNS5_IJNSA_ILi128EEESF_SG_EEENS5_IJNSW_IS1N_SC_EENSW_ISG_SC_EEEEESI_SJ_SI_SJ_NS1I_6fusion15FusionCallbacksIS1M_NS1S_17LinearCombinationISI_fSI_fLNS_15FloatRoundStyleE2EEES1O_S1R_JEEENS4_5SM1004TMEM4LOAD26SM100_TMEM_LOAD_32dp32b64xENS4_13SM90_TMA_LOADES1E_NS4_39AutoVectorizingCopyWithAssumedAlignmentILi128EEENS4_14SM90_TMA_STOREES1E_S24_S24_EEEvvEEEEvNT_6ParamsE,@function
        .size           _ZN7cutlass13device_kernelINS_4gemm6kernel13GemmUniversalIN4cute5tupleIJiiiiEEENS1_10collective13CollectiveMmaINS1_35MainloopSm100TmaUmmaWarpSpecializedILi11ELi2ELi2ENS5_IJNS4_1CILi4EEENSA_ILi1EEESC_EEEEENS5_IJNSA_ILi256EEESF_NSA_ILi64EEEEEENS_12float_e4m3_tENS5_IJlSC_lEEESI_SJ_NS4_8TiledMMAINS4_8MMA_AtomIJNS4_10MMA_TraitsINS4_25SM100_MMA_F8F6F4_2x1SM_SSEJSI_SI_fSF_SF_NS4_17integral_constantINS4_4UMMA5MajorELSQ_0EEESR_NSO_INSP_7ScaleInELSS_0EEEST_EEEEEENS4_6LayoutINS5_IJSC_SC_SC_EEENS5_IJNSA_ILi0EEESY_SY_EEEEENS5_IJNS4_10UnderscoreES11_S11_EEEEENS4_18SM100_TMA_2SM_LOADENS4_14ComposedLayoutINS4_7SwizzleILi2ELi4ELi3EEENS4_18smem_ptr_flag_bitsILi8EEENSW_INS5_IJNSA_ILi8EEESG_EEENS5_IJSG_SC_EEEEEEEvNS4_8identityENS4_28SM100_TMA_2SM_LOAD_MULTICASTES1E_vS1F_EENS_8epilogue10collective18CollectiveEpilogueINS1I_23Sm100TmaWarpSpecializedILi4ELi2ELi64ELb0ELb0EEEJNS5_IJNSA_ILi128EEESF_SG_EEENS5_IJNSW_IS1N_SC_EENSW_ISG_SC_EEEEESI_SJ_SI_SJ_NS1I_6fusion15FusionCallbacksIS1M_NS1S_17LinearCombinationISI_fSI_fLNS_15FloatRoundStyleE2EEES1O_S1R_JEEENS4_5SM1004TMEM4LOAD26SM100_TMEM_LOAD_32dp32b64xENS4_13SM90_TMA_LOADES1E_NS4_39AutoVectorizingCopyWithAssumedAlignmentILi128EEENS4_14SM90_TMA_STOREES1E_S24_S24_EEEvvEEEEvNT_6ParamsE,(.L_x_210 - _ZN7cutlass13device_kernelINS_4gemm6kernel13GemmUniversalIN4cute5tupleIJiiiiEEENS1_10collective13CollectiveMmaINS1_35MainloopSm100TmaUmmaWarpSpecializedILi11ELi2ELi2ENS5_IJNS4_1CILi4EEENSA_ILi1EEESC_EEEEENS5_IJNSA_ILi256EEESF_NSA_ILi64EEEEEENS_12float_e4m3_tENS5_IJlSC_lEEESI_SJ_NS4_8TiledMMAINS4_8MMA_AtomIJNS4_10MMA_TraitsINS4_25SM100_MMA_F8F6F4_2x1SM_SSEJSI_SI_fSF_SF_NS4_17integral_constantINS4_4UMMA5MajorELSQ_0EEESR_NSO_INSP_7ScaleInELSS_0EEEST_EEEEEENS4_6LayoutINS5_IJSC_SC_SC_EEENS5_IJNSA_ILi0EEESY_SY_EEEEENS5_IJNS4_10UnderscoreES11_S11_EEEEENS4_18SM100_TMA_2SM_LOADENS4_14ComposedLayoutINS4_7SwizzleILi2ELi4ELi3EEENS4_18smem_ptr_flag_bitsILi8EEENSW_INS5_IJNSA_ILi8EEESG_EEENS5_IJSG_SC_EEEEEEEvNS4_8identityENS4_28SM100_TMA_2SM_LOAD_MULTICASTES1E_vS1F_EENS_8epilogue10collective18CollectiveEpilogueINS1I_23Sm100TmaWarpSpecializedILi4ELi2ELi64ELb0ELb0EEEJNS5_IJNSA_ILi128EEESF_SG_EEENS5_IJNSW_IS1N_SC_EENSW_ISG_SC_EEEEESI_SJ_SI_SJ_NS1I_6fusion15FusionCallbacksIS1M_NS1S_17LinearCombinationISI_fSI_fLNS_15FloatRoundStyleE2EEES1O_S1R_JEEENS4_5SM1004TMEM4LOAD26SM100_TMEM_LOAD_32dp32b64xENS4_13SM90_TMA_LOADES1E_NS4_39AutoVectorizingCopyWithAssumedAlignmentILi128EEENS4_14SM90_TMA_STOREES1E_S24_S24_EEEvvEEEEvNT_6ParamsE)
        .other          _ZN7cutlass13device_kernelINS_4gemm6kernel13GemmUniversalIN4cute5tupleIJiiiiEEENS1_10collective13CollectiveMmaINS1_35MainloopSm100TmaUmmaWarpSpecializedILi11ELi2ELi2ENS5_IJNS4_1CILi4EEENSA_ILi1EEESC_EEEEENS5_IJNSA_ILi256EEESF_NSA_ILi64EEEEEENS_12float_e4m3_tENS5_IJlSC_lEEESI_SJ_NS4_8TiledMMAINS4_8MMA_AtomIJNS4_10MMA_TraitsINS4_25SM100_MMA_F8F6F4_2x1SM_SSEJSI_SI_fSF_SF_NS4_17integral_constantINS4_4UMMA5MajorELSQ_0EEESR_NSO_INSP_7ScaleInELSS_0EEEST_EEEEEENS4_6LayoutINS5_IJSC_SC_SC_EEENS5_IJNSA_ILi0EEESY_SY_EEEEENS5_IJNS4_10UnderscoreES11_S11_EEEEENS4_18SM100_TMA_2SM_LOADENS4_14ComposedLayoutINS4_7SwizzleILi2ELi4ELi3EEENS4_18smem_ptr_flag_bitsILi8EEENSW_INS5_IJNSA_ILi8EEESG_EEENS5_IJSG_SC_EEEEEEEvNS4_8identityENS4_28SM100_TMA_2SM_LOAD_MULTICASTES1E_vS1F_EENS_8epilogue10collective18CollectiveEpilogueINS1I_23Sm100TmaWarpSpecializedILi4ELi2ELi64ELb0ELb0EEEJNS5_IJNSA_ILi128EEESF_SG_EEENS5_IJNSW_IS1N_SC_EENSW_ISG_SC_EEEEESI_SJ_SI_SJ_NS1I_6fusion15FusionCallbacksIS1M_NS1S_17LinearCombinationISI_fSI_fLNS_15FloatRoundStyleE2EEES1O_S1R_JEEENS4_5SM1004TMEM4LOAD26SM100_TMEM_LOAD_32dp32b64xENS4_13SM90_TMA_LOADES1E_NS4_39AutoVectorizingCopyWithAssumedAlignmentILi128EEENS4_14SM90_TMA_STOREES1E_S24_S24_EEEvvEEEEvNT_6ParamsE,@"STO_CUDA_ENTRY STV_DEFAULT"
_ZN7cutlass13device_kernelINS_4gemm6kernel13GemmUniversalIN4cute5tupleIJiiiiEEENS1_10collective13CollectiveMmaINS1_35MainloopSm100TmaUmmaWarpSpecializedILi11ELi2ELi2ENS5_IJNS4_1CILi4EEENSA_ILi1EEESC_EEEEENS5_IJNSA_ILi256EEESF_NSA_ILi64EEEEEENS_12float_e4m3_tENS5_IJlSC_lEEESI_SJ_NS4_8TiledMMAINS4_8MMA_AtomIJNS4_10MMA_TraitsINS4_25SM100_MMA_F8F6F4_2x1SM_SSEJSI_SI_fSF_SF_NS4_17integral_constantINS4_4UMMA5MajorELSQ_0EEESR_NSO_INSP_7ScaleInELSS_0EEEST_EEEEEENS4_6LayoutINS5_IJSC_SC_SC_EEENS5_IJNSA_ILi0EEESY_SY_EEEEENS5_IJNS4_10UnderscoreES11_S11_EEEEENS4_18SM100_TMA_2SM_LOADENS4_14ComposedLayoutINS4_7SwizzleILi2ELi4ELi3EEENS4_18smem_ptr_flag_bitsILi8EEENSW_INS5_IJNSA_ILi8EEESG_EEENS5_IJSG_SC_EEEEEEEvNS4_8identityENS4_28SM100_TMA_2SM_LOAD_MULTICASTES1E_vS1F_EENS_8epilogue10collective18CollectiveEpilogueINS1I_23Sm100TmaWarpSpecializedILi4ELi2ELi64ELb0ELb0EEEJNS5_IJNSA_ILi128EEESF_SG_EEENS5_IJNSW_IS1N_SC_EENSW_ISG_SC_EEEEESI_SJ_SI_SJ_NS1I_6fusion15FusionCallbacksIS1M_NS1S_17LinearCombinationISI_fSI_fLNS_15FloatRoundStyleE2EEES1O_S1R_JEEENS4_5SM1004TMEM4LOAD26SM100_TMEM_LOAD_32dp32b64xENS4_13SM90_TMA_LOADES1E_NS4_39AutoVectorizingCopyWithAssumedAlignmentILi128EEENS4_14SM90_TMA_STOREES1E_S24_S24_EEEvvEEEEvNT_6ParamsE:
[----:B------:R-:W1:Y:S01]  /*0000*/  LDC R1, c[0x0][0x37c] ;  /* 0x0000df00ff017b82 */ /* 0x000e620000000800 */
[----:B------:R-:W2:Y:S01]  /*0010*/  S2R R172, SR_TID.X ;  /* 0x0000000000ac7919 */ /* 0x000ea20000002100 */
[----:B------:R-:W3:Y:S06]  /*0020*/  LDCU.64 UR8, c[0x0][0x890] ;  /* 0x00011200ff0877ac */ /* 0x000eec0008000a00 */
[----:B------:R-:W4:Y:S01]  /*0030*/  S2UR UR45, SR_CgaCtaId ;  /* 0x00000000002d79c3 */ /* 0x000f220000008800 */
[----:B------:R-:W-:Y:S02]  /*0040*/  PRMT R158, RZ, 0x7610, R158 ;  /* 0x00007610ff9e7816 */ /* 0x000fe4000000009e */
[----:B------:R-:W-:Y:S01]  /*0050*/  ELECT P1, URZ, PT ;  /* 0x0000000000ff782f */ /* 0x000fe20003820000 */
[----:B---3--:R-:W-:-:S04]  /*0060*/  UISETP.NE.U32.AND UP0, UPT, UR8, URZ, UPT ;  /* 0x000000ff0800728c */ /* 0x008fc8000bf05070 */
[----:B------:R-:W-:Y:S02]  /*0070*/  UISETP.NE.AND.EX UP0, UPT, UR9, URZ, UPT, UP0 ;  /* 0x000000ff0900728c */ /* 0x000fe4000bf05300 */
[----:B----4-:R-:W-:Y:S02]  /*0080*/  ULOP3.LUT UR33, UR45, 0x1, URZ, 0xc0, !UPT ;  /* 0x000000012d217892 */ /* 0x010fe4000f8ec0ff */
[----:B------:R-:W-:Y:S01]  /*0090*/  ULOP3.LUT UR34, UR45, 0x1, URZ, 0x3c, !UPT ;  /* 0x000000012d227892 */ /* 0x000fe2000f8e3cff */
[----:B--2---:R-:W-:-:S05]  /*00a0*/  SHF.R.U32.HI R159, RZ, 0x5, R172 ;  /* 0x00000005ff9f7819 */ /* 0x004fca00000116ac */
[----:B------:R-:W2:Y:S02]  /*00b0*/  SHFL.IDX PT, R0, R159, RZ, 0x1f ;  /* 0x00001fff9f007589 */ /* 0x000ea400000e0000 */
[----:B--2---:R-:W-:Y:S01]  /*00c0*/  R2UR UR18, R0 ;  /* 0x00000000001272ca */ /* 0x004fe200000e0000 */
[----:B-1----:R-:W-:-:S14]  /*00d0*/  BRA.U UP0, `(.L_x_0) ;  /* 0x0000000100307547 */ /* 0x002fdc000b800000 */
[----:B------:R-:W1:Y:S02]  /*00e0*/  LDCU.64 UR4, c[0x0][0x888] ;  /* 0x00011100ff0477ac */ /* 0x000e640008000a00 */
[----:B-1----:R-:W-:-:S04]  /*00f0*/  UISETP.NE.U32.AND UP0, UPT, UR4, URZ, UPT ;  /* 0x000000ff0400728c */ /* 0x002fc8000bf05070 */
[----:B------:R-:W-:-:S09]  /*0100*/  UISETP.NE.AND.EX UP0, UPT, UR5, URZ, UPT, UP0 ;  /* 0x000000ff0500728c */ /* 0x000fd2000bf05300 */
[----:B------:R-:W-:Y:S05]  /*0110*/  BRA.U !UP0, `(.L_x_1) ;  /* 0x0000000108147547 */ /* 0x000fea000b800000 */
[----:B------:R-:W1:Y:S01]  /*0120*/  LDC.64 R2, c[0x0][0x888] ;  /* 0x00022200ff027b82 */ /* 0x000e620000000a00 */
[----:B------:R-:W1:Y:S02]  /*0130*/  LDCU.64 UR4, c[0x0][0x358] ;  /* 0x00006b00ff0477ac */ /* 0x000e640008000a00 */
[----:B-1----:R1:W5:Y:S01]  /*0140*/  LDG.E R73, desc[UR4][R2.64] ;  /* 0x0000000402497981 */ /* 0x002362000c1e1900 */
[----:B------:R-:W-:Y:S01]  /*0150*/  HFMA2 R158, -RZ, RZ, 0, 5.9604644775390625e-08 ;  /* 0x00000001ff9e7431 */ /* 0x000fe200000001ff */
[----:B------:R-:W-:Y:S05]  /*0160*/  BRA `(.L_x_0) ;  /* 0x00000000000c7947 */ /* 0x000fea0003800000 */
.L_x_1:
[----:B------:R-:W1:Y:S01]  /*0170*/  LDCU UR4, c[0x0][0x880] ;  /* 0x00011000ff0477ac */ /* 0x000e620008000800 */
[----:B------:R-:W-:Y:S01]  /*0180*/  HFMA2 R158, -RZ, RZ, 0, 5.9604644775390625e-08 ;  /* 0x00000001ff9e7431 */ /* 0x000fe200000001ff */
[----:B-1----:R-:W-:-:S07]  /*0190*/  MOV R73, UR4 ;  /* 0x0000000400497c02 */ /* 0x002fce0008000f00 */
.L_x_0:
[----:B------:R-:W2:Y:S02]  /*01a0*/  LDCU.64 UR4, c[0x0][0x8b0] ;  /* 0x00011600ff0477ac */ /* 0x000ea40008000a00 */
[----:B--2---:R-:W-:-:S04]  /*01b0*/  UISETP.NE.U32.AND UP0, UPT, UR4, URZ, UPT ;  /* 0x000000ff0400728c */ /* 0x004fc8000bf05070 */
[----:B------:R-:W-:-:S09]  /*01c0*/  UISETP.NE.AND.EX UP0, UPT, UR5, URZ, UPT, UP0 ;  /* 0x000000ff0500728c */ /* 0x000fd2000bf05300 */
[----:B------:R-:W-:Y:S05]  /*01d0*/  BRA.U UP0, `(.L_x_2) ;  /* 0x0000000100287547 */ /* 0x000fea000b800000 */
[----:B------:R-:W2:Y:S02]  /*01e0*/  LDCU.64 UR4, c[0x0][0x8a8] ;  /* 0x00011500ff0477ac */ /* 0x000ea40008000a00 */
[----:B--2---:R-:W-:-:S04]  /*01f0*/  UISETP.NE.U32.AND UP0, UPT, UR4, URZ, UPT ;  /* 0x000000ff0400728c */ /* 0x004fc8000bf05070 */
[----:B------:R-:W-:-:S09]  /*0200*/  UISETP.NE.AND.EX UP0, UPT, UR5, URZ, UPT, UP0 ;  /* 0x000000ff0500728c */ /* 0x000fd2000bf05300 */
[----:B------:R-:W-:Y:S05]  /*0210*/  BRA.U !UP0, `(.L_x_3) ;  /* 0x0000000108107547 */ /* 0x000fea000b800000 */
[----:B------:R-:W2:Y:S01]  /*0220*/  LDC.64 R70, c[0x0][0x8a8] ;  /* 0x00022a00ff467b82 */ /* 0x000ea20000000a00 */
[----:B------:R-:W2:Y:S02]  /*0230*/  LDCU.64 UR4, c[0x0][0x358] ;  /* 0x00006b00ff0477ac */ /* 0x000ea40008000a00 */
[----:B--2---:R2:W5:Y:S01]  /*0240*/  LDG.E R70, desc[UR4][R70.64] ;  /* 0x0000000446467981 */ /* 0x004562000c1e1900 */
[----:B------:R-:W-:Y:S05]  /*0250*/  BRA `(.L_x_2) ;  /* 0x0000000000087947 */ /* 0x000fea0003800000 */
.L_x_3:
[----:B------:R-:W2:Y:S02]  /*0260*/  LDCU UR4, c[0x0][0x8a0] ;  /* 0x00011400ff0477ac */ /* 0x000ea40008000800 */
[----:B--2---:R-:W-:Y:S02]  /*0270*/  MOV R70, UR4 ;  /* 0x0000000400467c02 */ /* 0x004fe40008000f00 */
.L_x_2:
[----:B------:R-:W-:Y:S01]  /*0280*/  IMAD.U32 R0, RZ, RZ, UR18 ;  /* 0x00000012ff007e24 */ /* 0x000fe2000f8e00ff */
[----:B------:R-:W-:Y:S04]  /*0290*/  BSSY.RECONVERGENT B0, `(.L_x_4) ;  /* 0x000000c000007945 */ /* 0x000fe80003800200 */
[C---:B------:R-:W-:Y:S02]  /*02a0*/  ISETP.NE.OR P2, PT, R0.reuse, 0x1, !P1 ;  /* 0x000000010000780c */ /* 0x040fe40004f45670 */
[----:B------:R-:W-:-:S11]  /*02b0*/  ISETP.NE.OR P0, PT, R0, 0x3, !P1 ;  /* 0x000000030000780c */ /* 0x000fd60004f05670 */
[----:B------:R-:W-:Y:S05]  /*02c0*/  @P2 BRA `(.L_x_5) ;  /* 0x0000000000202947 */ /* 0x000fea0003800000 */
[----:B------:R-:W3:Y:S02]  /*02d0*/  LDCU.64 UR4, c[0x0][0x348] ;  /* 0x00006900ff0477ac */ /* 0x000ee40008000a00 */
[----:B---3--:R-:W-:Y:S02]  /*02e0*/  UIADD3 UR6, UP1, UPT, UR4, 0x80, URZ ;  /* 0x0000008004067890 */ /* 0x008fe4000ff3e0ff */
[----:B------:R-:W-:Y:S02]  /*02f0*/  UIADD3 UR4, UP0, UPT, UR4, 0x180, URZ ;  /* 0x0000018004047890 */ /* 0x000fe4000ff1e0ff */
[----:B------:R-:W-:Y:S02]  /*0300*/  UIADD3.X UR7, UPT, UPT, URZ, UR5, URZ, UP1, !UPT ;  /* 0x00000005ff077290 */ /* 0x000fe40008ffe4ff */
[----:B------:R-:W-:-:S07]  /*0310*/  UIADD3.X UR5, UPT, UPT, URZ, UR5, URZ, UP0, !UPT ;  /* 0x00000005ff057290 */ /* 0x000fce00087fe4ff */
[----:B------:R3:W-:Y:S02]  /*0320*/  UTMACCTL.PF [UR6] ;  /* 0x00000000060079b9 */ /* 0x0007e40008040000 */
[----:B------:R3:W-:Y:S02]  /*0330*/  UTMACCTL.PF [UR4] ;  /* 0x00000000040079b9 */ /* 0x0007e40008040000 */
[----:B---3--:R-:W-:Y:S01]  /*0340*/  NOP ;  /* 0x0000000000007918 */ /* 0x008fe20000000000 */
.L_x_5:
[----:B------:R-:W-:Y:S05]  /*0350*/  BSYNC.RECONVERGENT B0 ;  /* 0x0000000000007941 */ /* 0x000fea0003800200 */
.L_x_4:
[----:B------:R-:W-:Y:S04]  /*0360*/  BSSY.RECONVERGENT B0, `(.L_x_6) ;  /* 0x000000a000007945 */ /* 0x000fe80003800200 */
        /* <DEDUP_REMOVED lines=9> */
.L_x_7:
[----:B------:R-:W-:Y:S05]  /*0400*/  BSYNC.RECONVERGENT B0 ;  /* 0x0000000000007941 */ /* 0x000fea0003800200 */
.L_x_6:
[----:B------:R-:W3:Y:S01]  /*0410*/  LDCU.64 UR4, c[0x0][0x888] ;  /* 0x00011100ff0477ac */ /* 0x000ee20008000a00 */
[----:B------:R-:W-:Y:S02]  /*0420*/  UISETP.EQ.U32.AND UP2, UPT, UR8, URZ, UPT ;  /* 0x000000ff0800728c */ /* 0x000fe4000bf42070 */
[----:B------:R-:W-:Y:S02]  /*0430*/  UPLOP3.LUT UP4, UPT, UPT, UPT, UPT, 0x80, 0x8 ;  /* 0x000000000008789c */ /* 0x000fe40003f8f070 */
[----:B---3--:R-:W-:-:S04]  /*0440*/  UISETP.NE.U32.AND UP0, UPT, UR4, URZ, UPT ;  /* 0x000000ff0400728c */ /* 0x008fc8000bf05070 */
[----:B------:R-:W-:-:S04]  /*0450*/  UISETP.NE.AND.EX UP1, UPT, UR5, URZ, UPT, UP0 ;  /* 0x000000ff0500728c */ /* 0x000fc8000bf25300 */
[----:B------:R-:W-:-:S04]  /*0460*/  UISETP.EQ.OR.EX UP3, UPT, UR9, URZ, !UP1, UP2 ;  /* 0x000000ff0900728c */ /* 0x000fc8000cf62720 */
[----:B------:R-:W-:-:S06]  /*0470*/  UP2UR UR4, UPR, URZ, 0x8 ;  /* 0x00000008ff047883 */ /* 0x000fcc0008000000 */
[----:B------:R-:W-:Y:S01]  /*0480*/  MOV R162, UR4 ;  /* 0x0000000400a27c02 */ /* 0x000fe20008000f00 */
[----:B------:R-:W-:Y:S06]  /*0490*/  BRA.U !UP3, `(.L_x_8) ;  /* 0x000000010b207547 */ /* 0x000fec000b800000 */
[----:B------:R-:W-:Y:S01]  /*04a0*/  UISETP.NE.U32.AND UP2, UPT, UR8, URZ, UPT ;  /* 0x000000ff0800728c */ /* 0x000fe2000bf45070 */
[----:B-----5:R-:W-:Y:S01]  /*04b0*/  FSETP.NEU.AND P0, PT, R73, RZ, PT ;  /* 0x000000ff4900720b */ /* 0x020fe20003f0d000 */
[----:B------:R-:W-:Y:S02]  /*04c0*/  USEL UR4, URZ, 0xffffffff, UP1 ;  /* 0xffffffffff047887 */ /* 0x000fe40008800000 */
[----:B------:R-:W-:-:S10]  /*04d0*/  UISETP.NE.AND.EX UP2, UPT, UR9, URZ, UPT, UP2 ;  /* 0x000000ff0900728c */ /* 0x000fd4000bf45320 */
[----:B------:R-:W-:Y:S01]  /*04e0*/  VOTEU.ANY UP0, P0 ;  /* 0x0000000000ff7886 */ /* 0x000fe20000000100 */
[----:B------:R-:W-:-:S04]  /*04f0*/  @!UP2 USEL UR4, URZ, 0xffffffff, UP0 ;  /* 0xffffffffff04a887 */ /* 0x000fc80008000000 */
[----:B------:R-:W-:-:S04]  /*0500*/  ULOP3.LUT UR4, UR4, 0x1, URZ, 0xc0, !UPT ;  /* 0x0000000104047892 */ /* 0x000fc8000f8ec0ff */
[----:B------:R-:W-:-:S11]  /*0510*/  UISETP.NE.U32.AND UP4, UPT, UR4, 0x1, UPT ;  /* 0x000000010400788c */ /* 0x000fd6000bf85070 */
.L_x_8:
[----:B------:R-:W3:Y:S01]  /*0520*/  SHFL.IDX PT, R0, R159, RZ, 0x1f ;  /* 0x00001fff9f007589 */ /* 0x000ee200000e0000 */
[----:B------:R-:W-:-:S04]  /*0530*/  UISETP.NE.AND UP0, UPT, UR18, 0x2, UPT ;  /* 0x000000021200788c */ /* 0x000fc8000bf05270 */
[----:B------:R-:W-:Y:S02]  /*0540*/  UISETP.EQ.AND UP2, UPT, UR33, URZ, !UP0 ;  /* 0x000000ff2100728c */ /* 0x000fe4000c742270 */
[----:B------:R-:W-:-:S04]  /*0550*/  USEL UR46, URZ, 0x1, UP0 ;  /* 0x00000001ff2e7887 */ /* 0x000fc80008000000 */
[----:B------:R-:W-:Y:S02]  /*0560*/  PLOP3.LUT P3, PT, P1, PT, UP2, 0x80, 0x8 ;  /* 0x000000000008781c */ /* 0x000fe40000f6f028 */
[----:B---3--:R-:W-:-:S13]  /*0570*/  ISETP.NE.AND P0, PT, R0, RZ, PT ;  /* 0x000000ff0000720c */ /* 0x008fda0003f05270 */
[----:B------:R-:W-:Y:S05]  /*0580*/  @P0 BRA `(.L_x_9) ;  /* 0x0000000000980947 */ /* 0x000fea0003800000 */
[----:B------:R-:W-:Y:S01]  /*0590*/  ELECT P0, URZ, PT ;  /* 0x0000000000ff782f */ /* 0x000fe20003800000 */
[----:B------:R-:W-:-:S12]  /*05a0*/  BSSY.RECONVERGENT B0, `(.L_x_9) ;  /* 0x0000024000007945 */ /* 0x000fd80003800200 */
[----:B------:R-:W-:Y:S05]  /*05b0*/  @!P0 BRA `(.L_x_10) ;  /* 0x0000000000888947 */ /* 0x000fea0003800000 */
[----:B------:R-:W-:Y:S01]  /*05c0*/  UMOV UR4, 0x400 ;  /* 0x0000040000047882 */ /* 0x000fe20000000000 */
[----:B------:R-:W-:Y:S01]  /*05d0*/  UMOV UR8, 0x1 ;  /* 0x0000000100087882 */ /* 0x000fe20000000000 */
[----:B------:R-:W-:Y:S01]  /*05e0*/  UMOV UR6, 0x2 ;  /* 0x0000000200067882 */ /* 0x000fe20000000000 */
[----:B------:R-:W-:Y:S02]  /*05f0*/  ULEA UR4, UR45, UR4, 0x18 ;  /* 0x000000042d047291 */ /* 0x000fe4000f8ec0ff */
[----:B------:R-:W-:-:S04]  /*0600*/  UIADD3 UR8, UPT, UPT, -UR8, 0x100000, URZ ;  /* 0x0010000008087890 */ /* 0x000fc8000fffe1ff */
[----:B------:R-:W-:Y:S02]  /*0610*/  USHF.L.U32 UR9, UR8, 0xb, URZ ;  /* 0x0000000b08097899 */ /* 0x000fe400080006ff */
[----:B------:R-:W-:Y:S02]  /*0620*/  USHF.L.U32 UR8, UR8, 0x1, URZ ;  /* 0x0000000108087899 */ /* 0x000fe400080006ff */
[----:B------:R-:W-:-:S04]  /*0630*/  UIADD3 UR6, UPT, UPT, -UR6, 0x100000, URZ ;  /* 0x0010000006067890 */ /* 0x000fc8000fffe1ff */
[----:B------:R-:W-:Y:S02]  /*0640*/  USHF.L.U32 UR7, UR6, 0xb, URZ ;  /* 0x0000000b06077899 */ /* 0x000fe400080006ff */
[----:B------:R-:W-:Y:S01]  /*0650*/  USHF.L.U32 UR6, UR6, 0x1, URZ ;  /* 0x0000000106067899 */ /* 0x000fe200080006ff */
[----:B------:R-:W3:Y:S03]  /*0660*/  FENCE.VIEW.ASYNC.S ;  /* 0x00000000000073c6 */ /* 0x000ee60000000000 */
[----:B---3--:R3:W4:Y:S08]  /*0670*/  SYNCS.EXCH.64 URZ, [UR4], UR8 ;  /* 0x0000000804ff75b2 */ /* 0x0087300008000100 */
[----:B------:R3:W1:Y:S01]  /*0680*/  SYNCS.EXCH.64 URZ, [UR4+0x58], UR6 ;  /* 0x0000580604ff75b2 */ /* 0x0006620008000100 */
        /* <DEDUP_REMOVED lines=19> */
[----:B------:R3:W1:Y:S02]  /*07c0*/  SYNCS.EXCH.64 URZ, [UR4+0xa8], UR6 ;  /* 0x0000a80604ff75b2 */ /* 0x0006640008000100 */
[----:B---34-:R-:W-:Y:S01]  /*07d0*/  NOP ;  /* 0x0000000000007918 */ /* 0x018fe20000000000 */
.L_x_10:
[----:B------:R-:W-:Y:S05]  /*07e0*/  BSYNC.RECONVERGENT B0 ;  /* 0x0000000000007941 */ /* 0x000fea0003800200 */
.L_x_9:
[----:B------:R-:W3:Y:S01]  /*07f0*/  SHFL.IDX PT, R0, R159, RZ, 0x1f ;  /* 0x00001fff9f007589 */ /* 0x000ee200000e0000 */
[----:B------:R-:W-:Y:S01]  /*0800*/  NOP ;  /* 0x0000000000007918 */ /* 0x000fe20000000000 */
[----:B---3--:R-:W-:-:S13]  /*0810*/  ISETP.NE.AND P0, PT, R0, 0x1, PT ;  /* 0x000000010000780c */ /* 0x008fda0003f05270 */
[----:B------:R-:W-:Y:S05]  /*0820*/  @P0 BRA `(.L_x_11) ;  /* 0x0000000000540947 */ /* 0x000fea0003800000 */
        /* <DEDUP_REMOVED lines=10> */
[----:B------:R-:W-:Y:S01]  /*08d0*/  ELECT P0, URZ, PT ;  /* 0x0000000000ff782f */ /* 0x000fe20003800000 */
[----:B------:R-:W3:Y:S02]  /*08e0*/  FENCE.VIEW.ASYNC.S ;  /* 0x00000000000073c6 */ /* 0x000ee40000000000 */
[----:B---3--:R3:W4:Y:S08]  /*08f0*/  SYNCS.EXCH.64 URZ, [UR4+0xb0], UR8 ;  /* 0x0000b00804ff75b2 */ /* 0x0087300008000100 */
[----:B------:R3:W1:Y:S01]  /*0900*/  SYNCS.EXCH.64 URZ, [UR4+0xd0], UR6 ;  /* 0x0000d00604ff75b2 */ /* 0x0006620008000100 */
[----:B------:R3:W1:Y:S01]  /*0910*/  SYNCS.EXCH.64 URZ, [UR4+0xb8], UR8 ;  /* 0x0000b80804ff75b2 */ /* 0x0006620008000100 */
[----:B------:R3:W1:Y:S01]  /*0920*/  SYNCS.EXCH.64 URZ, [UR4+0xd8], UR6 ;  /* 0x0000d80604ff75b2 */ /* 0x0006620008000100 */
[----:B------:R3:W1:Y:S01]  /*0930*/  SYNCS.EXCH.64 URZ, [UR4+0xc0], UR8 ;  /* 0x0000c00804ff75b2 */ /* 0x0006620008000100 */
[----:B------:R3:W1:Y:S01]  /*0940*/  SYNCS.EXCH.64 URZ, [UR4+0xe0], UR6 ;  /* 0x0000e00604ff75b2 */ /* 0x0006620008000100 */
[----:B------:R3:W1:Y:S01]  /*0950*/  SYNCS.EXCH.64 URZ, [UR4+0xc8], UR8 ;  /* 0x0000c80804ff75b2 */ /* 0x0006620008000100 */
[----:B------:R3:W1:Y:S01]  /*0960*/  SYNCS.EXCH.64 URZ, [UR4+0xe8], UR6 ;  /* 0x0000e80604ff75b2 */ /* 0x0006620008000100 */
[----:B------:R-:W-:Y:S01]  /*0970*/  NOP ;  /* 0x0000000000007918 */ /* 0x000fe20000000000 */
.L_x_11:
[----:B------:R-:W2:Y:S01]  /*0980*/  SHFL.IDX PT, R0, R159, RZ, 0x1f ;  /* 0x00001fff9f007589 */ /* 0x000ea200000e0000 */
[----:B------:R-:W-:Y:S01]  /*0990*/  NOP ;  /* 0x0000000000007918 */ /* 0x000fe20000000000 */
[----:B--2---:R-:W-:-:S13]  /*09a0*/  ISETP.NE.AND P0, PT, R0, 0x3, PT ;  /* 0x000000030000780c */ /* 0x004fda0003f05270 */
[----:B------:R-:W-:Y:S05]  /*09b0*/  @P0 BRA `(.L_x_12) ;  /* 0x00000000002c0947 */ /* 0x000fea0003800000 */
[----:B---3--:R-:W-:Y:S01]  /*09c0*/  UMOV UR6, 0x400 ;  /* 0x0000040000067882 */ /* 0x008fe20000000000 */
[----:B------:R-:W-:Y:S01]  /*09d0*/  UMOV UR4, 0x20 ;  /* 0x0000002000047882 */ /* 0x000fe20000000000 */
[----:B------:R-:W-:Y:S02]  /*09e0*/  ULEA UR6, UR45, UR6, 0x18 ;  /* 0x000000062d067291 */ /* 0x000fe4000f8ec0ff */
[----:B------:R-:W-:-:S04]  /*09f0*/  UIADD3 UR4, UPT, UPT, -UR4, 0x100000, URZ ;  /* 0x0010000004047890 */ /* 0x000fc8000fffe1ff */
[----:B------:R-:W-:Y:S02]  /*0a00*/  USHF.L.U32 UR5, UR4, 0xb, URZ ;  /* 0x0000000b04057899 */ /* 0x000fe400080006ff */
[----:B------:R-:W-:Y:S01]  /*0a10*/  USHF.L.U32 UR4, UR4, 0x1, URZ ;  /* 0x0000000104047899 */ /* 0x000fe200080006ff */
[----:B------:R-:W-:Y:S01]  /*0a20*/  ELECT P0, URZ, PT ;  /* 0x0000000000ff782f */ /* 0x000fe20003800000 */
[----:B------:R-:W2:Y:S10]  /*0a30*/  FENCE.VIEW.ASYNC.S ;  /* 0x00000000000073c6 */ /* 0x000eb40000000000 */
[----:B--2---:R2:W3:Y:S01]  /*0a40*/  SYNCS.EXCH.64 URZ, [UR6+0xf0], UR4 ;  /* 0x0000f00406ff75b2 */ /* 0x0044e20008000100 */
[----:B------:R2:W1:Y:S01]  /*0a50*/  SYNCS.EXCH.64 URZ, [UR6+0xf8], UR4 ;  /* 0x0000f80406ff75b2 */ /* 0x0004620008000100 */
[----:B------:R-:W-:Y:S01]  /*0a60*/  NOP ;  /* 0x0000000000007918 */ /* 0x000fe20000000000 */
.L_x_12:
[----:B------:R-:W4:Y:S01]  /*0a70*/  SHFL.IDX PT, R0, R159, RZ, 0x1f ;  /* 0x00001fff9f007589 */ /* 0x000f2200000e0000 */
[----:B------:R-:W-:Y:S01]  /*0a80*/  NOP ;  /* 0x0000000000007918 */ /* 0x000fe20000000000 */
[----:B----4-:R-:W-:-:S13]  /*0a90*/  ISETP.NE.AND P0, PT, R0, 0x4, PT ;  /* 0x000000040000780c */ /* 0x010fda0003f05270 */
[----:B------:R-:W-:Y:S05]  /*0aa0*/  @P0 BRA `(.L_x_13) ;  /* 0x0000000000480947 */ /* 0x000fea0003800000 */
[----:B--23--:R-:W-:Y:S01]  /*0ab0*/  UMOV UR4, 0x3a0 ;  /* 0x000003a000047882 */ /* 0x00cfe20000000000 */
[----:B------:R-:W-:Y:S01]  /*0ac0*/  UMOV UR6, 0x400 ;  /* 0x0000040000067882 */ /* 0x000fe20000000000 */
[----:B------:R-:W-:Y:S01]  /*0ad0*/  USEL UR4, UR4, 0x320, UP4 ;  /* 0x0000032004047887 */ /* 0x000fe2000a000000 */
        /* <DEDUP_REMOVED lines=9> */
[----:B------:R-:W2:Y:S02]  /*0b70*/  FENCE.VIEW.ASYNC.S ;  /* 0x00000000000073c6 */ /* 0x000ea40000000000 */
[----:B--2---:R4:W2:Y:S08]  /*0b80*/  SYNCS.EXCH.64 URZ, [UR6+0x100], UR8 ;  /* 0x0001000806ff75b2 */ /* 0x0048b00008000100 */
[----:B------:R4:W3:Y:S01]  /*0b90*/  SYNCS.EXCH.64 URZ, [UR6+0x110], UR4 ;  /* 0x0001100406ff75b2 */ /* 0x0008e20008000100 */
[----:B------:R4:W1:Y:S01]  /*0ba0*/  SYNCS.EXCH.64 URZ, [UR6+0x108], UR8 ;  /* 0x0001080806ff75b2 */ /* 0x0008620008000100 */
[----:B------:R4:W1:Y:S02]  /*0bb0*/  SYNCS.EXCH.64 URZ, [UR6+0x118], UR4 ;  /* 0x0001180406ff75b2 */ /* 0x0008640008000100 */
[----:B----4-:R-:W-:Y:S01]  /*0bc0*/  NOP ;  /* 0x0000000000007918 */ /* 0x010fe20000000000 */
.L_x_13:
[----:B------:R-:W4:Y:S01]  /*0bd0*/  SHFL.IDX PT, R0, R159, RZ, 0x1f ;  /* 0x00001fff9f007589 */ /* 0x000f2200000e0000 */
[----:B------:R-:W-:Y:S01]  /*0be0*/  NOP ;  /* 0x0000000000007918 */ /* 0x000fe20000000000 */
[----:B----4-:R-:W-:-:S13]  /*0bf0*/  ISETP.NE.AND P0, PT, R0, 0x5, PT ;  /* 0x000000050000780c */ /* 0x010fda0003f05270 */
[----:B------:R-:W-:Y:S05]  /*0c00*/  @P0 BRA `(.L_x_14) ;  /* 0x0000000000440947 */ /* 0x000fea0003800000 */
[----:B--23--:R-:W-:Y:S01]  /*0c10*/  UMOV UR4, 0x400 ;  /* 0x0000040000047882 */ /* 0x00cfe20000000000 */
        /* <DEDUP_REMOVED lines=16> */
.L_x_14:
[----:B------:R-:W4:Y:S01]  /*0d20*/  SHFL.IDX PT, R0, R159, RZ, 0x1f ;  /* 0x00001fff9f007589 */ /* 0x000f2200000e0000 */
[----:B------:R-:W-:Y:S01]  /*0d30*/  ISETP.NE.OR P1, PT, RZ, UR18, !P1 ;  /* 0x00000012ff007c0c */ /* 0x000fe2000cf25670 */
[----:B------:R-:W-:Y:S01]  /*0d40*/  NOP ;  /* 0x0000000000007918 */ /* 0x000fe20000000000 */
[----:B----4-:R-:W-:-:S13]  /*0d50*/  ISETP.NE.AND P0, PT, R0, 0x3, PT ;  /* 0x000000030000780c */ /* 0x010fda0003f05270 */
[----:B------:R-:W-:Y:S05]  /*0d60*/  @P0 BRA `(.L_x_15) ;  /* 0x0000000000340947 */ /* 0x000fea0003800000 */
[----:B--23--:R-:W-:Y:S01]  /*0d70*/  UMOV UR4, 0x400 ;  /* 0x0000040000047882 */ /* 0x00cfe20000000000 */
[----:B------:R-:W-:Y:S01]  /*0d80*/  UMOV UR6, 0x20 ;  /* 0x0000002000067882 */ /* 0x000fe20000000000 */
[----:B------:R-:W-:Y:S02]  /*0d90*/  ULEA UR4, UR45, UR4, 0x18 ;  /* 0x000000042d047291 */ /* 0x000fe4000f8ec0ff */
[----:B------:R-:W-:-:S04]  /*0da0*/  UIADD3 UR6, UPT, UPT, -UR6, 0x100000, URZ ;  /* 0x0010000006067890 */ /* 0x000fc8000fffe1ff */
[----:B------:R-:W-:Y:S02]  /*0db0*/  USHF.L.U32 UR7, UR6, 0xb, URZ ;  /* 0x0000000b06077899 */ /* 0x000fe400080006ff */
[----:B------:R-:W-:Y:S01]  /*0dc0*/  USHF.L.U32 UR6, UR6, 0x1, URZ ;  /* 0x0000000106067899 */ /* 0x000fe200080006ff */
[----:B------:R-:W-:Y:S01]  /*0dd0*/  ELECT P0, URZ, PT ;  /* 0x0000000000ff782f */ /* 0x000fe20003800000 */
[----:B------:R-:W2:Y:S10]  /*0de0*/  FENCE.VIEW.ASYNC.S ;  /* 0x00000000000073c6 */ /* 0x000eb40000000000 */
[----:B--2---:R4:W2:Y:S01]  /*0df0*/  SYNCS.EXCH.64 URZ, [UR4+0x140], UR6 ;  /* 0x0001400604ff75b2 */ /* 0x0048a20008000100 */
[----:B------:R4:W3:Y:S01]  /*0e00*/  SYNCS.EXCH.64 URZ, [UR4+0x150], UR6 ;  /* 0x0001500604ff75b2 */ /* 0x0008e20008000100 */
[----:B------:R4:W1:Y:S01]  /*0e10*/  SYNCS.EXCH.64 URZ, [UR4+0x148], UR6 ;  /* 0x0001480604ff75b2 */ /* 0x0008620008000100 */
[----:B------:R4:W1:Y:S02]  /*0e20*/  SYNCS.EXCH.64 URZ, [UR4+0x158], UR6 ;  /* 0x0001580604ff75b2 */ /* 0x0008640008000100 */
[----:B----4-:R-:W-:Y:S01]  /*0e30*/  NOP ;  /* 0x0000000000007918 */ /* 0x010fe20000000000 */
.L_x_15:
[----:B------:R-:W-:Y:S01]  /*0e40*/  VOTEU.ALL UP0, P1 ;  /* 0x0000000000ff7886 */ /* 0x000fe20000800000 */
[----:B--23--:R-:W-:Y:S01]  /*0e50*/  UMOV UR4, 0x20 ;  /* 0x0000002000047882 */ /* 0x00cfe20000000000 */
[----:B------:R-:W2:Y:S01]  /*0e60*/  LDCU UR7, c[0x0][0x36c] ;  /* 0x00006d80ff0777ac */ /* 0x000ea20008000800 */
[----:B------:R-:W-:Y:S01]  /*0e70*/  NOP ;  /* 0x0000000000007918 */ /* 0x000fe20000000000 */
[----:B-1----:R-:W-:Y:S01]  /*0e80*/  LOP3.LUT R3, R172, 0x1f, RZ, 0xc0, !PT ;  /* 0x0000001fac037812 */ /* 0x002fe200078ec0ff */
[----:B------:R-:W-:Y:S01]  /*0e90*/  @!UP0 UMOV UR6, 0x400 ;  /* 0x0000040000068882 */ /* 0x000fe20000000000 */
[----:B------:R-:W-:-:S04]  /*0ea0*/  @!UP0 UIADD3 UR4, UPT, UPT, -UR4, 0x100000, URZ ;  /* 0x0010000004048890 */ /* 0x000fc8000fffe1ff */
[----:B------:R-:W-:Y:S02]  /*0eb0*/  @!UP0 USHF.L.U32 UR5, UR4, 0xb, URZ ;  /* 0x0000000b04058899 */ /* 0x000fe400080006ff */
[----:B------:R-:W-:Y:S02]  /*0ec0*/  @!UP0 USHF.L.U32 UR4, UR4, 0x1, URZ ;  /* 0x0000000104048899 */ /* 0x000fe400080006ff */
[----:B------:R-:W-:Y:S01]  /*0ed0*/  @!UP0 ULEA UR6, UR45, UR6, 0x18 ;  /* 0x000000062d068291 */ /* 0x000fe2000f8ec0ff */
[----:B------:R-:W-:Y:S01]  /*0ee0*/  VOTEU.ALL UP0, P1 ;  /* 0x0000000000ff7886 */ /* 0x000fe20000800000 */
[----:B------:R-:W-:Y:S02]  /*0ef0*/  UISETP.NE.AND UP5, UPT, UR18, URZ, UPT ;  /* 0x000000ff1200728c */ /* 0x000fe4000bfa5270 */
[----:B--2---:R-:W-:Y:S01]  /*0f00*/  UISETP.EQ.U32.AND UP6, UPT, UR7, 0x1, UPT ;  /* 0x000000010700788c */ /* 0x004fe2000bfc2070 */
[----:B------:R-:W1:Y:S07]  /*0f10*/  FENCE.VIEW.ASYNC.S ;  /* 0x00000000000073c6 */ /* 0x000e6e0000000000 */
[----:B-1----:R1:W2:Y:S01]  /*0f20*/  @!UP0 SYNCS.EXCH.64 URZ, [UR6+0x160], UR4 ;  /* 0x0001600406ff85b2 */ /* 0x0022a20008000100 */
[----:B------:R-:W-:Y:S05]  /*0f30*/  BRA.U !UP6, `(.L_x_16) ;  /* 0x000000010e087547 */ /* 0x000fea000b800000 */
[----:B--2---:R-:W-:Y:S01]  /*0f40*/  UCGABAR_ARV ;  /* 0x00000000000079c7 */ /* 0x004fe20008000000 */
[----:B------:R-:W-:Y:S05]  /*0f50*/  BRA `(.L_x_17) ;  /* 0x0000000000047947 */ /* 0x000fea0003800000 */
.L_x_16:
[----:B--2---:R-:W-:Y:S01]  /*0f60*/  NOP ;  /* 0x0000000000007918 */ /* 0x004fe20000000000 */
.L_x_17:
[----:B------:R-:W2:Y:S01]  /*0f70*/  S2UR UR30, SR_CTAID.X ;  /* 0x00000000001e79c3 */ /* 0x000ea20000002500 */
[----:B------:R-:W-:-:S05]  /*0f80*/  CS2R.32 R161, SR_CgaSize ;  /* 0x0000000000a17805 */ /* 0x000fca0000008a00 */
[----:B------:R-:W-:-:S05]  /*0f90*/  IMAD R161, R161, -0xa0, RZ ;  /* 0xffffff60a1a17824 */ /* 0x000fca00078e02ff */
[----:B-1----:R-:W-:-:S14]  /*0fa0*/  R2UR UR5, R161 ;  /* 0x00000000a10572ca */ /* 0x002fdc00000e0000 */
[----:B------:R-:W1:Y:S01]  /*0fb0*/  LDCU UR5, c[0x0][UR5+0x2b0] ;  /* 0x00005600050577ac */ /* 0x000e620008000800 */
[----:B------:R-:W-:-:S05]  /*0fc0*/  CS2R.32 R161, SR_CgaSize ;  /* 0x0000000000a17805 */ /* 0x000fca0000008a00 */
[----:B------:R-:W-:-:S05]  /*0fd0*/  IMAD R161, R161, -0xa0, RZ ;  /* 0xffffff60a1a17824 */ /* 0x000fca00078e02ff */
[----:B------:R-:W-:-:S14]  /*0fe0*/  R2UR UR4, R161 ;  /* 0x00000000a10472ca */ /* 0x000fdc00000e0000 */
[----:B------:R-:W3:Y:S01]  /*0ff0*/  LDCU UR4, c[0x0][UR4+0x2b4] ;  /* 0x00005680040477ac */ /* 0x000ee20008000800 */
[----:B------:R-:W4:Y:S01]  /*1000*/  S2UR UR31, SR_CTAID.Y ;  /* 0x00000000001f79c3 */ /* 0x000f220000002600 */
[----:B------:R-:W-:-:S05]  /*1010*/  CS2R.32 R161, SR_CgaSize ;  /* 0x0000000000a17805 */ /* 0x000fca0000008a00 */
[----:B------:R-:W-:-:S05]  /*1020*/  IMAD R161, R161, -0xa0, RZ ;  /* 0xffffff60a1a17824 */ /* 0x000fca00078e02ff */
[----:B------:R-:W-:-:S14]  /*1030*/  R2UR UR7, R161 ;  /* 0x00000000a10772ca */ /* 0x000fdc00000e0000 */
[----:B------:R-:W3:Y:S01]  /*1040*/  LDCU UR7, c[0x0][UR7+0x2a0] ;  /* 0x00005400070777ac */ /* 0x000ee20008000800 */
[----:B------:R-:W-:-:S05]  /*1050*/  CS2R.32 R161, SR_CgaSize ;  /* 0x0000000000a17805 */ /* 0x000fca0000008a00 */
[----:B------:R-:W-:-:S05]  /*1060*/  IMAD R161, R161, -0xa0, RZ ;  /* 0xffffff60a1a17824 */ /* 0x000fca00078e02ff */
[----:B------:R-:W-:-:S14]  /*1070*/  R2UR UR8, R161 ;  /* 0x00000000a10872ca */ /* 0x000fdc00000e0000 */
[----:B------:R-:W3:Y:S01]  /*1080*/  LDCU UR8, c[0x0][UR8+0x2a4] ;  /* 0x00005480080877ac */ /* 0x000ee20008000800 */
[----:B------:R-:W-:Y:S01]  /*1090*/  UISETP.GT.U32.AND UP0, UPT, UR33, 0xffff, UPT ;  /* 0x0000ffff2100788c */ /* 0x000fe2000bf04070 */
[----:B------:R-:W3:Y:S01]  /*10a0*/  LDCU UR19, c[0x0][0xb24] ;  /* 0x00016480ff1377ac */ /* 0x000ee20008000800 */
[----:B------:R-:W3:Y:S01]  /*10b0*/  LDCU UR42, c[0x0][0xb24] ;  /* 0x00016480ff2a77ac */ /* 0x000ee20008000800 */
[----:B--2---:R-:W-:Y:S01]  /*10c0*/  I2FP.F32.U32 R2, UR30 ;  /* 0x0000001e00027c45 */ /* 0x004fe20008201000 */
[----:B------:R-:W2:Y:S04]  /*10d0*/  LDCU UR24, c[0x0][0xb30] ;  /* 0x00016600ff1877ac */ /* 0x000ea80008000800 */
[----:B-1----:R-:W-:Y:S01]  /*10e0*/  FMUL R2, R2, UR5 ;  /* 0x0000000502027c20 */ /* 0x002fe20008400000 */
[----:B------:R-:W-:Y:S01]  /*10f0*/  USHF.L.U32 UR23, UR45, 0xb, URZ ;  /* 0x0000000b2d177899 */ /* 0x000fe200080006ff */
[----:B----4-:R-:W-:Y:S01]  /*1100*/  I2FP.F32.U32 R0, UR31 ;  /* 0x0000001f00007c45 */ /* 0x010fe20008201000 */
[----:B------:R-:W-:-:S03]  /*1110*/  USHF.L.U32 UR47, UR30, 0x7, URZ ;  /* 0x000000071e2f7899 */ /* 0x000fc600080006ff */
[----:B------:R-:W1:Y:S01]  /*1120*/  F2I.U32.TRUNC.NTZ R2, R2 ;  /* 0x0000000200027305 */ /* 0x000e62000020f000 */
[----:B------:R-:W-:Y:S01]  /*1130*/  USEL UR22, UR33, 0xffff, !UP0 ;  /* 0x0000ffff21167887 */ /* 0x000fe2000c000000 */
[----:B---3--:R-:W-:-:S06]  /*1140*/  FMUL R0, R0, UR4 ;  /* 0x0000000400007c20 */ /* 0x008fcc0008400000 */
[----:B------:R-:W3:Y:S01]  /*1150*/  F2I.U32.TRUNC.NTZ R0, R0 ;  /* 0x0000000000007305 */ /* 0x000ee2000020f000 */
[----:B-1----:R-:W-:Y:S02]  /*1160*/  R2UR UR4, R2 ;  /* 0x00000000020472ca */ /* 0x002fe400000e0000 */
[----:B------:R-:W-:Y:S02]  /*1170*/  PRMT R2, RZ, 0x7610, R2 ;  /* 0x00007610ff027816 */ /* 0x000fe40000000002 */
[----:B---3--:R-:W-:Y:S02]  /*1180*/  R2UR UR6, R0 ;  /* 0x00000000000672ca */ /* 0x008fe400000e0000 */
[----:B------:R-:W-:-:S07]  /*1190*/  PRMT R0, RZ, 0x7610, R0 ;  /* 0x00007610ff007816 */ /* 0x000fce0000000000 */
[----:B------:R-:W-:-:S04]  /*11a0*/  UIADD3 UR5, UPT, UPT, -UR4, URZ, URZ ;  /* 0x000000ff04057290 */ /* 0x000fc8000fffe1ff */
[----:B------:R-:W-:Y:S02]  /*11b0*/  UIMAD UR5, UR7, UR5, UR30 ;  /* 0x00000005070572a4 */ /* 0x000fe4000f8e021e */
[----:B------:R-:W-:-:S04]  /*11c0*/  UIADD3 UR4, UPT, UPT, -UR6, URZ, URZ ;  /* 0x000000ff06047290 */ /* 0x000fc8000fffe1ff */
[----:B------:R-:W-:Y:S01]  /*11d0*/  IMAD.U32 R161, RZ, RZ, UR5 ;  /* 0x00000005ffa17e24 */ /* 0x000fe2000f8e00ff */
[----:B------:R-:W-:-:S06]  /*11e0*/  UIMAD UR4, UR8, UR4, UR31 ;  /* 0x00000004080472a4 */ /* 0x000fcc000f8e021f */
[----:B------:R-:W-:Y:S01]  /*11f0*/  IMAD.U32 R160, RZ, RZ, UR4 ;  /* 0x00000004ffa07e24 */ /* 0x000fe2000f8e00ff */
[----:B--2---:R-:W-:Y:S06]  /*1200*/  BRA.U UP5, `(.L_x_18) ;  /* 0x0000000105447547 */ /* 0x004fec000b800000 */
[----:B------:R-:W-:Y:S02]  /*1210*/  R2UR UR4, R160 ;  /* 0x00000000a00472ca */ /* 0x000fe400000e0000 */
[----:B------:R-:W-:-:S11]  /*1220*/  R2UR UR7, R161 ;  /* 0x00000000a10772ca */ /* 0x000fd600000e0000 */
[----:B------:R-:W-:Y:S02]  /*1230*/  UISETP.NE.AND UP0, UPT, UR4, URZ, UPT ;  /* 0x000000ff0400728c */ /* 0x000fe4000bf05270 */
[----:B------:R-:W-:Y:S02]  /*1240*/  ULOP3.LUT UR4, UR7, 0x2, URZ, 0x3c, !UPT ;  /* 0x0000000207047892 */ /* 0x000fe4000f8e3cff */
[----:B------:R-:W-:Y:S02]  /*1250*/  UISETP.GT.U32.AND UP2, UPT, UR7, 0x1, UP0 ;  /* 0x000000010700788c */ /* 0x000fe40008744070 */
[----:B------:R-:W-:Y:S02]  /*1260*/  UISETP.GT.U32.AND UP0, UPT, UR4, 0x1, UP0 ;  /* 0x000000010400788c */ /* 0x000fe40008704070 */
[----:B------:R-:W-:Y:S02]  /*1270*/  USEL UR5, URZ, 0x2, UP2 ;  /* 0x00000002ff057887 */ /* 0x000fe40009000000 */
[----:B------:R-:W-:-:S02]  /*1280*/  USEL UR6, URZ, 0x1, UP2 ;  /* 0x00000001ff067887 */ /* 0x000fc40009000000 */
[----:B------:R-:W-:Y:S02]  /*1290*/  USEL UR4, URZ, 0x4, UP0 ;  /* 0x00000004ff047887 */ /* 0x000fe40008000000 */
[----:B------:R-:W-:Y:S02]  /*12a0*/  ULOP3.LUT UR7, UR7, 0xfffffffe, URZ, 0xc0, !UPT ;  /* 0xfffffffe07077892 */ /* 0x000fe4000f8ec0ff */
[----:B------:R-:W-:Y:S02]  /*12b0*/  USEL UR8, URZ, 0x8, UP0 ;  /* 0x00000008ff087887 */ /* 0x000fe40008000000 */
[----:B------:R-:W-:-:S03]  /*12c0*/  UIADD3 UR4, UPT, UPT, UR4, UR5, UR6 ;  /* 0x0000000504047290 */ /* 0x000fc6000fffe006 */
[----:B------:R-:W-:Y:S01]  /*12d0*/  UMOV UR5, 0x3 ;  /* 0x0000000300057882 */ /* 0x000fe20000000000 */
[----:B------:R-:W-:Y:S02]  /*12e0*/  UIADD3 UR4, UPT, UPT, UR4, UR8, URZ ;  /* 0x0000000804047290 */ /* 0x000fe4000fffe0ff */
[----:B------:R-:W-:-:S04]  /*12f0*/  USHF.L.U32 UR5, UR5, UR7, URZ ;  /* 0x0000000705057299 */ /* 0x000fc800080006ff */
[----:B------:R-:W-:Y:S02]  /*1300*/  IMAD.U32 R2, RZ, RZ, UR4 ;  /* 0x00000004ff027e24 */ /* 0x000fe4000f8e00ff */
[----:B------:R-:W-:-:S07]  /*1310*/  IMAD.U32 R0, RZ, RZ, UR5 ;  /* 0x00000005ff007e24 */ /* 0x000fce000f8e00ff */
.L_x_18:
[----:B------:R-:W1:Y:S01]  /*1320*/  S2UR UR36, SR_CTAID.Z ;  /* 0x00000000002479c3 */ /* 0x000e620000002700 */
[----:B------:R-:W-:Y:S01]  /*1330*/  UISETP.GE.AND UP0, UPT, UR19, 0x1, UPT ;  /* 0x000000011300788c */ /* 0x000fe2000bf06270 */
[----:B------:R-:W-:-:S08]  /*1340*/  UMOV UR25, 0x5 ;  /* 0x0000000500197882 */ /* 0x000fd00000000000 */
[----:B------:R-:W-:Y:S05]  /*1350*/  BRA.U !UP0, `(.L_x_19) ;  /* 0x0000000108d07547 */ /* 0x000fea000b800000 */
[----:B------:R-:W2:Y:S01]  /*1360*/  LDCU.128 UR12, c[0x0][0xb10] ;  /* 0x00016200ff0c77ac */ /* 0x000ea20008000c00 */
[----:B------:R-:W3:Y:S01]  /*1370*/  LDCU UR6, c[0x0][0x370] ;  /* 0x00006e00ff0677ac */ /* 0x000ee20008000800 */
[----:B------:R-:W4:Y:S01]  /*1380*/  LDCU UR7, c[0x0][0x374] ;  /* 0x00006e80ff0777ac */ /* 0x000f220008000800 */
[----:B------:R-:W1:Y:S01]  /*1390*/  LDCU UR20, c[0x0][0xb0c] ;  /* 0x00016180ff1477ac */ /* 0x000e620008000800 */
[----:B------:R-:W1:Y:S01]  /*13a0*/  LDCU UR21, c[0x0][0xb20] ;  /* 0x00016400ff1577ac */ /* 0x000e620008000800 */
[----:B------:R-:W1:Y:S01]  /*13b0*/  LDCU.64 UR8, c[0x0][0xb28] ;  /* 0x00016500ff0877ac */ /* 0x000e620008000a00 */
[----:B--2---:R-:W-:Y:S02]  /*13c0*/  UISETP.NE.AND UP3, UPT, UR14, 0x1, UPT ;  /* 0x000000010e00788c */ /* 0x004fe4000bf65270 */
[----:B----4-:R-:W-:Y:S02]  /*13d0*/  UIMAD.WIDE.U32 UR10, UR7, UR15, URZ ;  /* 0x0000000f070a72a5 */ /* 0x010fe4000f8e00ff */
[----:B---3--:R-:W-:-:S02]  /*13e0*/  UIMAD.WIDE.U32 UR16, UR6, UR12, URZ ;  /* 0x0000000c061072a5 */ /* 0x008fc4000f8e00ff */
[----:B-1----:R-:W-:Y:S02]  /*13f0*/  UISETP.NE.AND UP0, UPT, UR20, 0x1, UPT ;  /* 0x000000011400788c */ /* 0x002fe4000bf05270 */
[----:B------:R-:W-:Y:S01]  /*1400*/  UIMAD.WIDE.U32 UR4, UR30, UR12, URZ ;  /* 0x0000000c1e0472a5 */ /* 0x000fe2000f8e00ff */
[----:B------:R-:W-:Y:S02]  /*1410*/  UMOV UR10, UR11 ;  /* 0x0000000b000a7c82 */ /* 0x000fe40008000000 */
[----:B------:R-:W-:Y:S01]  /*1420*/  UMOV UR16, UR17 ;  /* 0x0000001100107c82 */ /* 0x000fe20008000000 */
[----:B------:R-:W-:Y:S02]  /*1430*/  @UP3 USHF.R.U32.HI UR7, URZ, UR21, UR10 ;  /* 0x00000015ff073299 */ /* 0x000fe4000801160a */
[----:B------:R-:W-:Y:S02]  /*1440*/  UISETP.NE.AND UP2, UPT, UR19, 0x1, UPT ;  /* 0x000000011300788c */ /* 0x000fe4000bf45270 */
[----:B------:R-:W-:-:S02]  /*1450*/  USHF.R.U32.HI UR5, URZ, UR13, UR5 ;  /* 0x0000000dff057299 */ /* 0x000fc40008011605 */
[----:B------:R-:W-:Y:S02]  /*1460*/  @UP0 USHF.R.U32.HI UR6, URZ, UR13, UR16 ;  /* 0x0000000dff060299 */ /* 0x000fe40008011610 */
[----:B------:R-:W-:Y:S02]  /*1470*/  UIMAD.WIDE.U32 UR12, UR31, UR15, URZ ;  /* 0x0000000f1f0c72a5 */ /* 0x000fe4000f8e00ff */
[----:B------:R-:W-:Y:S02]  /*1480*/  UIMAD.WIDE.U32 UR10, UR7, UR8, URZ ;  /* 0x00000008070a72a5 */ /* 0x000fe4000f8e00ff */
[----:B------:R-:W-:Y:S02]  /*1490*/  UIMAD.WIDE.U32 UR16, UR6, UR8, URZ ;  /* 0x00000008061072a5 */ /* 0x000fe4000f8e00ff */
[----:B------:R-:W-:Y:S01]  /*14a0*/  USEL UR5, UR30, UR5, !UP0 ;  /* 0x000000051e057287 */ /* 0x000fe2000c000000 */
[----:B------:R-:W-:Y:S02]  /*14b0*/  UMOV UR4, UR13 ;  /* 0x0000000d00047c82 */ /* 0x000fe40008000000 */
[----:B------:R-:W-:Y:S01]  /*14c0*/  UMOV UR10, UR11 ;  /* 0x0000000b000a7c82 */ /* 0x000fe20008000000 */
[----:B------:R-:W-:-:S02]  /*14d0*/  USHF.R.U32.HI UR4, URZ, UR21, UR4 ;  /* 0x00000015ff047299 */ /* 0x000fc40008011604 */
[----:B------:R-:W-:Y:S01]  /*14e0*/  @UP2 USHF.R.U32.HI UR7, URZ, UR9, UR10 ;  /* 0x00000009ff072299 */ /* 0x000fe2000801160a */
[----:B------:R-:W-:Y:S01]  /*14f0*/  UMOV UR16, UR17 ;  /* 0x0000001100107c82 */ /* 0x000fe20008000000 */
[----:B------:R-:W-:Y:S02]  /*1500*/  USEL UR4, UR31, UR4, !UP3 ;  /* 0x000000041f047287 */ /* 0x000fe4000d800000 */
[----:B------:R-:W-:Y:S02]  /*1510*/  @UP2 USHF.R.U32.HI UR6, URZ, UR9, UR16 ;  /* 0x00000009ff062299 */ /* 0x000fe40008011610 */
[----:B------:R-:W-:Y:S02]  /*1520*/  UIMAD UR7, UR7, UR19, URZ ;  /* 0x00000013070772a4 */ /* 0x000fe4000f8e02ff */
[----:B------:R-:W-:Y:S02]  /*1530*/  UIMAD UR12, UR6, UR19, URZ ;  /* 0x00000013060c72a4 */ /* 0x000fe4000f8e02ff */
[----:B------:R-:W-:-:S02]  /*1540*/  UISETP.GE.AND UP0, UPT, UR4, UR7, UPT ;  /* 0x000000070400728c */ /* 0x000fc4000bf06270 */
[----:B------:R-:W-:Y:S02]  /*1550*/  UIMAD.WIDE.U32 UR10, UR4, UR8, URZ ;  /* 0x00000008040a72a5 */ /* 0x000fe4000f8e00ff */
[----:B------:R-:W-:Y:S02]  /*1560*/  UISETP.GE.OR UP0, UPT, UR5, UR12, UP0 ;  /* 0x0000000c0500728c */ /* 0x000fe40008706670 */
[----:B------:R-:W-:Y:S02]  /*1570*/  UIMAD.WIDE.U32 UR12, UR5, UR8, URZ ;  /* 0x00000008050c72a5 */ /* 0x000fe4000f8e00ff */
[----:B------:R-:W-:Y:S01]  /*1580*/  UIADD3 UR10, UPT, UPT, -UR4, URZ, URZ ;  /* 0x000000ff040a7290 */ /* 0x000fe2000fffe1ff */
[----:B------:R-:W-:Y:S01]  /*1590*/  UMOV UR8, UR11 ;  /* 0x0000000b00087c82 */ /* 0x000fe20008000000 */
[----:B------:R-:W-:Y:S02]  /*15a0*/  UIADD3 UR11, UPT, UPT, -UR5, URZ, URZ ;  /* 0x000000ff050b7290 */ /* 0x000fe4000fffe1ff */
[----:B------:R-:W-:-:S03]  /*15b0*/  USHF.R.U32.HI UR8, URZ, UR9, UR8 ;  /* 0x00000009ff087299 */ /* 0x000fc60008011608 */
[----:B------:R-:W-:Y:S01]  /*15c0*/  @!UP0 UMOV UR7, UR13 ;  /* 0x0000000d00078c82 */ /* 0x000fe20008000000 */
[----:B------:R-:W-:Y:S02]  /*15d0*/  UIMAD UR31, UR14, UR10, UR31 ;  /* 0x0000000a0e1f72a4 */ /* 0x000fe4000f8e021f */
[----:B------:R-:W-:Y:S02]  /*15e0*/  USEL UR8, UR4, UR8, !UP2 ;  /* 0x0000000804087287 */ /* 0x000fe4000d000000 */
[----:B------:R-:W-:Y:S02]  /*15f0*/  @!UP0 USHF.R.U32.HI UR7, URZ, UR9, UR7 ;  /* 0x00000009ff078299 */ /* 0x000fe40008011607 */
[----:B------:R-:W-:Y:S02]  /*1600*/  UIADD3 UR9, UPT, UPT, -UR8, URZ, URZ ;  /* 0x000000ff08097290 */ /* 0x000fe4000fffe1ff */
[----:B------:R-:W-:Y:S02]  /*1610*/  @!UP0 USEL UR7, UR5, UR7, !UP2 ;  /* 0x0000000705078287 */ /* 0x000fe4000d000000 */
[----:B------:R-:W-:-:S02]  /*1620*/  UIMAD UR9, UR19, UR9, UR4 ;  /* 0x00000009130972a4 */ /* 0x000fc4000f8e0204 */
[----:B------:R-:W-:Y:S02]  /*1630*/  @!UP0 UIADD3 UR8, UPT, UPT, UR8, -UR7, URZ ;  /* 0x8000000708088290 */ /* 0x000fe4000fffe0ff */
[----:B------:R-:W-:Y:S02]  /*1640*/  @!UP0 UIMAD UR6, UR9, UR6, UR7 ;  /* 0x00000006090682a4 */ /* 0x000fe4000f8e0207 */
[----:B------:R-:W-:Y:S02]  /*1650*/  @!UP0 UIMAD UR4, UR8, UR19, UR5 ;  /* 0x00000013080482a4 */ /* 0x000fe4000f8e0205 */
[----:B------:R-:W-:Y:S02]  /*1660*/  UIMAD UR30, UR20, UR11, UR30 ;  /* 0x0000000b141e72a4 */ /* 0x000fe4000f8e021e */
[----:B------:R-:W-:Y:S01]  /*1670*/  UIMAD UR31, UR4, UR14, UR31 ;  /* 0x0000000e041f72a4 */ /* 0x000fe2000f8e021f */
[----:B------:R-:W-:Y:S02]  /*1680*/  @!UP0 UMOV UR5, UR6 ;  /* 0x0000000600058c82 */ /* 0x000fe40008000000 */
[----:B------:R-:W-:-:S12]  /*1690*/  UIMAD UR30, UR5, UR20, UR30 ;  /* 0x00000014051e72a4 */ /* 0x000fd8000f8e021e */
.L_x_19:
[----:B------:R-:W-:Y:S02]  /*16a0*/  UISETP.NE.AND UP2, UPT, UR24, 0x1, UPT ;  /* 0x000000011800788c */ /* 0x000fe4000bf45270 */
[----:B------:R-:W-:Y:S02]  /*16b0*/  ULOP3.LUT UR22, UR22, 0xffff, URZ, 0xc0, !UPT ;  /* 0x0000ffff16167892 */ /* 0x000fe4000f8ec0ff */
[----:B------:R-:W-:Y:S02]  /*16c0*/  UISETP.NE.AND UP0, UPT, UR18, 0x2, UPT ;  /* 0x000000021200788c */ /* 0x000fe4000bf05270 */
[----:B------:R-:W-:Y:S02]  /*16d0*/  ULOP3.LUT UR23, UR23, 0x1000, URZ, 0xc0, !UPT ;  /* 0x0000100017177892 */ /* 0x000fe4000f8ec0ff */
[----:B------:R-:W-:Y:S02]  /*16e0*/  ULOP3.LUT UR47, UR47, 0x80, URZ, 0xc0, !UPT ;  /* 0x000000802f2f7892 */ /* 0x000fe4000f8ec0ff */
[----:B------:R-:W-:Y:S01]  /*16f0*/  USHF.L.U32 UR22, UR25, UR22, URZ ;  /* 0x0000001619167299 */ /* 0x000fe200080006ff */
[----:B------:R-:W-:Y:S11]  /*1700*/  BRA.U UP2, `(.L_x_20) ;  /* 0x0000000102407547 */ /* 0x000ff6000b800000 */
[----:B------:R-:W2:Y:S01]  /*1710*/  LDCU.128 UR8, c[0x0][0xb10] ;  /* 0x00016200ff0877ac */ /* 0x000ea20008000c00 */
[----:B------:R-:W3:Y:S01]  /*1720*/  LDCU UR12, c[0x0][0xb0c] ;  /* 0x00016180ff0c77ac */ /* 0x000ee20008000800 */
[----:B------:R-:W4:Y:S01]  /*1730*/  LDCU UR13, c[0x0][0xb20] ;  /* 0x00016400ff0d77ac */ /* 0x000f220008000800 */
[----:B--2---:R-:W-:Y:S02]  /*1740*/  UIMAD.WIDE.U32 UR4, UR30, UR8, URZ ;  /* 0x000000081e0472a5 */ /* 0x004fe4000f8e00ff */
[----:B------:R-:W-:Y:S02]  /*1750*/  UIMAD.WIDE.U32 UR6, UR31, UR11, URZ ;  /* 0x0000000b1f0672a5 */ /* 0x000fe4000f8e00ff */
[----:B---3--:R-:W-:Y:S02]  /*1760*/  UISETP.NE.AND UP2, UPT, UR12, 0x1, UPT ;  /* 0x000000010c00788c */ /* 0x008fe4000bf45270 */
[----:B------:R-:W-:-:S03]  /*1770*/  USHF.R.U32.HI UR5, URZ, UR9, UR5 ;  /* 0x00000009ff057299 */ /* 0x000fc60008011605 */
[----:B------:R-:W-:Y:S01]  /*1780*/  UMOV UR4, UR7 ;  /* 0x0000000700047c82 */ /* 0x000fe20008000000 */
[----:B------:R-:W-:Y:S02]  /*1790*/  USEL UR5, UR30, UR5, !UP2 ;  /* 0x000000051e057287 */ /* 0x000fe4000d000000 */
[----:B------:R-:W-:Y:S02]  /*17a0*/  UISETP.NE.AND UP2, UPT, UR10, 0x1, UPT ;  /* 0x000000010a00788c */ /* 0x000fe4000bf45270 */
[----:B----4-:R-:W-:-:S04]  /*17b0*/  USHF.R.U32.HI UR4, URZ, UR13, UR4 ;  /* 0x0000000dff047299 */ /* 0x010fc80008011604 */
[----:B------:R-:W-:-:S04]  /*17c0*/  USEL UR4, UR31, UR4, !UP2 ;  /* 0x000000041f047287 */ /* 0x000fc8000d000000 */
[----:B------:R-:W-:Y:S02]  /*17d0*/  UIADD3 UR6, UPT, UPT, UR5, -UR4, URZ ;  /* 0x8000000405067290 */ /* 0x000fe4000fffe0ff */
[----:B------:R-:W-:Y:S02]  /*17e0*/  UIADD3 UR4, UPT, UPT, -UR5, UR4, URZ ;  /* 0x0000000405047290 */ /* 0x000fe4000fffe1ff */
[----:B------:R-:W-:Y:S02]  /*17f0*/  UIMAD UR31, UR6, UR10, UR31 ;  /* 0x0000000a061f72a4 */ /* 0x000fe4000f8e021f */
[----:B------:R-:W-:-:S12]  /*1800*/  UIMAD UR30, UR4, UR12, UR30 ;  /* 0x0000000c041e72a4 */ /* 0x000fd8000f8e021e */
.L_x_20:
[----:B------:R-:W-:Y:S05]  /*1810*/  BRA.U !UP6, `(.L_x_21) ;  /* 0x000000010e0c7547 */ /* 0x000fea000b800000 */
[----:B------:R-:W-:Y:S01]  /*1820*/  UCGABAR_WAIT ;  /* 0x0000000000007dc7 */ /* 0x000fe20008000000 */
[----:B------:R-:W-:Y:S01]  /*1830*/  CCTL.IVALL ;  /* 0x00000000ff00798f */ /* 0x000fe20002000000 */
[----:B------:R-:W-:Y:S05]  /*1840*/  BRA `(.L_x_22) ;  /* 0x0000000000047947 */ /* 0x000fea0003800000 */
.L_x_21:
[----:B------:R-:W-:Y:S06]  /*1850*/  BAR.SYNC.DEFER_BLOCKING 0x0 ;  /* 0x0000000000007b1d */ /* 0x000fec0000010000 */
.L_x_22:
[----:B------:R-:W-:Y:S05]  /*1860*/  BRA.U UP0, `(.L_x_23) ;  /* 0x0000001500d87547 */ /* 0x000fea000b800000 */
[----:B------:R-:W2:Y:S01]  /*1870*/  LDCU UR6, c[0x0][0x38c] ;  /* 0x00007180ff0677ac */ /* 0x000ea20008000800 */
[----:B------:R-:W-:Y:S01]  /*1880*/  PLOP3.LUT P1, PT, PT, PT, UP4, 0x80, 0x8 ;  /* 0x000000000008781c */ /* 0x000fe20003f2f048 */
[----:B------:R-:W-:Y:S01]  /*1890*/  IMAD.MOV.U32 R12, RZ, RZ, 0x1 ;  /* 0x00000001ff0c7424 */ /* 0x000fe200078e00ff */
[----:B------:R-:W-:Y:S02]  /*18a0*/  ISETP.NE.AND P2, PT, R3, RZ, P3 ;  /* 0x000000ff0300720c */ /* 0x000fe40001f45270 */
[----:B------:R-:W-:Y:S02]  /*18b0*/  CS2R R10, SRZ ;  /* 0x00000000000a7805 */ /* 0x000fe4000001ff00 */
[----:B------:R-:W-:Y:S01]  /*18c0*/  PLOP3.LUT P1, PT, P1, PT, PT, 0x8, 0x80 ;  /* 0x000000000080781c */ /* 0x000fe20000f2e170 */
[----:B------:R-:W-:Y:S01]  /*18d0*/  IMAD.MOV.U32 R9, RZ, RZ, RZ ;  /* 0x000000ffff097224 */ /* 0x000fe200078e00ff */
[----:B------:R-:W3:Y:S01]  /*18e0*/  LDCU UR39, c[0x0][0x370] ;  /* 0x00006e00ff2777ac */ /* 0x000ee20008000800 */
[----:B------:R-:W-:Y:S01]  /*18f0*/  IMAD.MOV.U32 R8, RZ, RZ, 0x1 ;  /* 0x00000001ff087424 */ /* 0x000fe200078e00ff */
[----:B------:R-:W4:Y:S01]  /*1900*/  LDCU.64 UR26, c[0x0][0x348] ;  /* 0x00006900ff1a77ac */ /* 0x000f220008000a00 */
[----:B------:R-:W-:Y:S01]  /*1910*/  ULEA.HI UR44, UR23, UR47, URZ, 0x1a ;  /* 0x0000002f172c7291 */ /* 0x000fe2000f8fd0ff */
[----:B------:R-:W1:Y:S01]  /*1920*/  LDCU UR38, c[0x0][0x374] ;  /* 0x00006e80ff2677ac */ /* 0x000e620008000800 */
[----:B--2---:R-:W-:-:S02]  /*1930*/  UIADD3 UR5, UPT, UPT, UR6, 0x3f, URZ ;  /* 0x0000003f06057890 */ /* 0x004fc4000fffe0ff */
[----:B------:R-:W-:Y:S02]  /*1940*/  UIADD3 UR48, UPT, UPT, UR6, 0x7e, URZ ;  /* 0x0000007e06307890 */ /* 0x000fe4000fffe0ff */
[----:B------:R-:W-:Y:S01]  /*1950*/  USHF.R.S32.HI UR4, URZ, 0x1f, UR5 ;  /* 0x0000001fff047899 */ /* 0x000fe20008011405 */
[----:B------:R-:W-:-:S03]  /*1960*/  UMOV UR7, URZ ;  /* 0x000000ff00077c82 */ /* 0x000fc60008000000 */
[----:B------:R-:W-:Y:S02]  /*1970*/  ULEA.HI UR4, UR4, UR5, URZ, 0x6 ;  /* 0x0000000504047291 */ /* 0x000fe4000f8f30ff */
[----:B------:R-:W-:Y:S02]  /*1980*/  UIADD3 UR5, UPT, UPT, UR6, -0x1, URZ ;  /* 0xffffffff06057890 */ /* 0x000fe4000fffe0ff */
[----:B------:R-:W-:Y:S02]  /*1990*/  USHF.R.S32.HI UR41, URZ, 0x6, UR4 ;  /* 0x00000006ff297899 */ /* 0x000fe40008011404 */
[----:B------:R-:W-:Y:S02]  /*19a0*/  UISETP.GE.U32.AND UP1, UPT, UR5, -0x7f, UPT ;  /* 0xffffff810500788c */ /* 0x000fe4000bf26070 */
[----:B------:R-:W-:-:S04]  /*19b0*/  UISETP.LT.U32.AND UP0, UPT, UR41, 0xb, UPT ;  /* 0x0000000b2900788c */ /* 0x000fc8000bf01070 */
[----:B------:R-:W-:Y:S02]  /*19c0*/  USEL UR40, UR41, 0xb, UP0 ;  /* 0x0000000b29287887 */ /* 0x000fe40008000000 */
[----:B------:R-:W-:Y:S02]  /*19d0*/  UISETP.NE.AND UP0, UPT, UR18, URZ, UPT ;  /* 0x000000ff1200728c */ /* 0x000fe4000bf05270 */
[----:B------:R-:W-:Y:S02]  /*19e0*/  UIADD3 UR4, UPT, UPT, UR40, -0x1, URZ ;  /* 0xffffffff28047890 */ /* 0x000fe4000fffe0ff */
[----:B------:R-:W-:Y:S02]  /*19f0*/  @UP1 UIADD3 UR4, UPT, UPT, UR40, URZ, URZ ;  /* 0x000000ff28041290 */ /* 0x000fe4000fffe0ff */
[----:B------:R-:W-:Y:S02]  /*1a00*/  USEL UR24, UR46, 0x2, UP0 ;  /* 0x000000022e187887 */ /* 0x000fe40008000000 */
[----:B------:R-:W-:-:S02]  /*1a10*/  UIADD3 UR46, UPT, UPT, UR41, -UR40, URZ ;  /* 0x80000028292e7290 */ /* 0x000fc4000fffe0ff */
[----:B------:R-:W-:Y:S02]  /*1a20*/  UIADD3 UR28, UPT, UPT, UR4, 0x1, URZ ;  /* 0x00000001041c7890 */ /* 0x000fe4000fffe0ff */
[----:B-1-34-:R-:W-:-:S12]  /*1a30*/  UIADD3 UR43, UPT, UPT, -UR4, URZ, URZ ;  /* 0x000000ff042b7290 */ /* 0x01afd8000fffe1ff */
.L_x_43:
[----:B------:R-:W-:Y:S01]  /*1a40*/  UISETP.NE.AND UP0, UPT, UR45, URZ, UPT ;  /* 0x000000ff2d00728c */ /* 0x000fe2000bf05270 */
[----:B-1----:R-:W1:Y:S08]  /*1a50*/  S2UR UR45, SR_CgaCtaId ;  /* 0x00000000002d79c3 */ /* 0x002e700000008800 */
[----:B------:R-:W-:Y:S05]  /*1a60*/  BRA.U UP0, `(.L_x_24) ;  /* 0x0000000100347547 */ /* 0x000fea000b800000 */
[----:B------:R-:W2:Y:S01]  /*1a70*/  S2R R0, SR_CgaCtaId ;  /* 0x0000000000007919 */ /* 0x000ea20000008800 */
[----:B------:R-:W-:Y:S02]  /*1a80*/  MOV R3, 0x400 ;  /* 0x0000040000037802 */ /* 0x000fe40000000f00 */
[----:B------:R-:W-:Y:S02]  /*1a90*/  SHF.L.U32 R2, R8, 0x1f, RZ ;  /* 0x0000001f08027819 */ /* 0x000fe400000006ff */
[----:B--2---:R-:W-:-:S05]  /*1aa0*/  LEA R0, R0, R3, 0x18 ;  /* 0x0000000300007211 */ /* 0x004fca00078ec0ff */
[----:B------:R-:W-:-:S04]  /*1ab0*/  IMAD R3, R9, 0x8, R0 ;  /* 0x0000000809037824 */ /* 0x000fc800078e0200 */
[----:B------:R-:W2:Y:S02]  /*1ac0*/  SYNCS.PHASECHK.TRANS64.TRYWAIT P0, [R3+URZ+0x150], R2 ;  /* 0x00015002030075a7 */ /* 0x000ea400080011ff */
[----:B--2---:R-:W-:Y:S05]  /*1ad0*/  @!P0 BRA `(.L_x_25) ;  /* 0x000000a400ac8947 */ /* 0x004fea0003800000 */
.L_x_152:
[----:B------:R-:W-:Y:S01]  /*1ae0*/  VIADD R9, R9, 0x1 ;  /* 0x0000000109097836 */ /* 0x000fe20000000000 */
[----:B------:R2:W-:Y:S04]  /*1af0*/  SYNCS.ARRIVE.TRANS64.A1T0 RZ, [R3+URZ+0x140], RZ ;  /* 0x000140ff03ff79a7 */ /* 0x0005e800081000ff */
[----:B------:R-:W-:-:S04]  /*1b00*/  ISETP.NE.AND P0, PT, R9, 0x2, PT ;  /* 0x000000020900780c */ /* 0x000fc80003f05270 */
[----:B------:R-:W-:Y:S02]  /*1b10*/  SEL R9, R9, RZ, P0 ;  /* 0x000000ff09097207 */ /* 0x000fe40000000000 */
[----:B--2---:R-:W-:-:S04]  /*1b20*/  SEL R3, RZ, 0x1, P0 ;  /* 0x00000001ff037807 */ /* 0x004fc80000000000 */
[----:B------:R-:W-:-:S07]  /*1b30*/  LOP3.LUT R8, R8, R3, RZ, 0x3c, !PT ;  /* 0x0000000308087212 */ /* 0x000fce00078e3cff */
.L_x_24:
[----:B------:R-:W-:Y:S01]  /*1b40*/  UMOV UR6, 0x400 ;  /* 0x0000040000067882 */ /* 0x000fe20000000000 */
[----:B------:R-:W-:Y:S01]  /*1b50*/  UISETP.GE.U32.AND UP0, UPT, UR48, 0x7f, UPT ;  /* 0x0000007f3000788c */ /* 0x000fe2000bf06070 */
[----:B------:R-:W-:Y:S01]  /*1b60*/  SHF.L.U32 R0, R12, 0x1f, RZ ;  /* 0x0000001f0c007819 */ /* 0x000fe200000006ff */
[----:B-1----:R-:W-:Y:S02]  /*1b70*/  ULEA UR6, UR45, UR6, 0x18 ;  /* 0x000000062d067291 */ /* 0x002fe4000f8ec0ff */
[----:B------:R-:W-:Y:S02]  /*1b80*/  ULEA UR11, UR31, UR44, 0x8 ;  /* 0x0000002c1f0b7291 */ /* 0x000fe4000f8e40ff */
[----:B------:R-:W-:Y:S01]  /*1b90*/  ULEA UR4, UR7, UR6, 0x3 ;  /* 0x0000000607047291 */ /* 0x000fe2000f8e18ff */
[----:B------:R-:W-:-:S08]  /*1ba0*/  UMOV UR13, URZ ;  /* 0x000000ff000d7c82 */ /* 0x000fd00008000000 */
[----:B------:R1:W2:Y:S01]  /*1bb0*/  SYNCS.PHASECHK.TRANS64.TRYWAIT P0, [UR4+0x58], R0 ;  /* 0x00005800ff0075a7 */ /* 0x0002a20008001104 */
[----:B------:R-:W-:-:S04]  /*1bc0*/  ULEA.HI UR4, UR30, UR30, URZ, 0x1 ;  /* 0x0000001e1e047291 */ /* 0x000fc8000f8f08ff */
[----:B------:R-:W-:-:S04]  /*1bd0*/  USHF.L.U32 UR4, UR4, 0x7, URZ ;  /* 0x0000000704047899 */ /* 0x000fc800080006ff */
[----:B------:R-:W-:Y:S01]  /*1be0*/  ULOP3.LUT UR35, UR47, 0xffffff00, UR4, 0xf8, !UPT ;  /* 0xffffff002f237892 */ /* 0x000fe2000f8ef804 */
[----:B------:R-:W-:Y:S11]  /*1bf0*/  BRA.U !UP0, `(.L_x_26) ;  /* 0x0000000108c47547 */ /* 0x000ff6000b800000 */
[----:B------:R-:W-:Y:S01]  /*1c00*/  UMOV UR16, UR43 ;  /* 0x0000002b00107c82 */ /* 0x000fe20008000000 */
[----:B------:R-:W-:Y:S01]  /*1c10*/  UMOV UR4, UR7 ;  /* 0x0000000700047c82 */ /* 0x000fe20008000000 */
[----:B------:R-:W-:-:S05]  /*1c20*/  UMOV UR34, URZ ;  /* 0x000000ff00227c82 */ /* 0x000fca0008000000 */
.L_x_32:
[----:B------:R-:W-:Y:S01]  /*1c30*/  ULEA UR33, UR4, UR6, 0x3 ;  /* 0x0000000604217291 */ /* 0x000fe2000f8e18ff */
[----:B------:R-:W-:Y:S01]  /*1c40*/  @P3 MOV R2, 0x8000 ;  /* 0x0000800000023802 */ /* 0x000fe20000000f00 */
[----:B--234-:R-:W-:Y:S10]  /*1c50*/  @P0 BRA `(.L_x_27) ;  /* 0x00000000000c0947 */ /* 0x01cff40003800000 */
[----:B------:R-:W-:-:S04]  /*1c60*/  SHF.L.U32 R3, R12, 0x1f, RZ ;  /* 0x0000001f0c037819 */ /* 0x000fc800000006ff */
[----:B------:R-:W2:Y:S02]  /*1c70*/  SYNCS.PHASECHK.TRANS64.TRYWAIT P0, [UR33+0x58], R3 ;  /* 0x00005803ff0075a7 */ /* 0x000ea40008001121 */
[----:B--2---:R-:W-:Y:S05]  /*1c80*/  @!P0 BRA `(.L_x_28) ;  /* 0x000000a400548947 */ /* 0x004fea0003800000 */
.L_x_27:
[----:B------:R2:W-:Y:S01]  /*1c90*/  @P3 SYNCS.ARRIVE.TRANS64 RZ, [UR33], R2 ;  /* 0x00000002ffff39a7 */ /* 0x0005e20008000021 */
[----:B------:R-:W-:Y:S02]  /*1ca0*/  ULOP3.LUT UR5, UR24, 0x2, URZ, 0xfc, !UPT ;  /* 0x0000000218057892 */ /* 0x000fe4000f8efcff */
[----:B------:R-:W-:Y:S02]  /*1cb0*/  UIADD3 UR16, UPT, UPT, UR16, 0x1, URZ ;  /* 0x0000000110107890 */ /* 0x000fe4000fffe0ff */
[----:B------:R-:W-:Y:S02]  /*1cc0*/  UISETP.NE.AND UP0, UPT, UR5, 0x2, UPT ;  /* 0x000000020500788c */ /* 0x000fe4000bf05270 */
[----:B------:R-:W-:-:S07]  /*1cd0*/  UISETP.NE.AND UP2, UPT, UR16, 0x1, UPT ;  /* 0x000000011000788c */ /* 0x000fce000bf45270 */
[----:B------:R-:W-:Y:S05]  /*1ce0*/  BRA.U UP0, `(.L_x_29) ;  /* 0x0000000100047547 */ /* 0x000fea000b800000 */
[----:B------:R-:W-:Y:S05]  /*1cf0*/  BPT.TRAP 0x1 ;  /* 0x000000040000795c */ /* 0x000fea0000300000 */
.L_x_29:
[----:B------:R-:W-:Y:S04]  /*1d00*/  BSSY.RECONVERGENT B0, `(.L_x_30) ;  /* 0x0000003000007945 */ /* 0x000fe80003800200 */
[----:B------:R-:W-:Y:S05]  /*1d10*/  @!P2 BRA `(.L_x_31) ;  /* 0x000000000004a947 */ /* 0x000fea0003800000 */
[----:B------:R-:W-:Y:S05]  /*1d20*/  BPT.TRAP 0x1 ;  /* 0x000000040000795c */ /* 0x000fea0000300000 */
.L_x_31:
[----:B------:R-:W-:Y:S05]  /*1d30*/  BSYNC.RECONVERGENT B0 ;  /* 0x0000000000007941 */ /* 0x000fea0003800200 */
.L_x_30:
[----:B------:R-:W-:Y:S02]  /*1d40*/  UIADD3 UR5, UPT, UPT, UR4, 0x1, URZ ;  /* 0x0000000104057890 */ /* 0x000fe4000fffe0ff */
[----:B------:R-:W-:Y:S02]  /*1d50*/  USHF.L.U32 UR32, UR4, 0xd, URZ ;  /* 0x0000000d04207899 */ /* 0x000fe400080006ff */
[----:B------:R-:W-:Y:S02]  /*1d60*/  UISETP.NE.AND UP0, UPT, UR5, 0xb, UPT ;  /* 0x0000000b0500788c */ /* 0x000fe4000bf05270 */
[----:B------:R-:W-:Y:S02]  /*1d70*/  UIADD3 UR14, UP1, UPT, UR26, 0x80, URZ ;  /* 0x000000801a0e7890 */ /* 0x000fe4000ff3e0ff */
[----:B------:R-:W-:Y:S02]  /*1d80*/  USEL UR8, URZ, 0x1, UP0 ;  /* 0x00000001ff087887 */ /* 0x000fe40008000000 */
[----:B------:R-:W-:-:S02]  /*1d90*/  USEL UR7, UR5, URZ, UP0 ;  /* 0x000000ff05077287 */ /* 0x000fc40008000000 */
[----:B------:R-:W-:Y:S02]  /*1da0*/  UIADD3 UR4, UP0, UPT, UR26, 0x180, URZ ;  /* 0x000001801a047890 */ /* 0x000fe4000ff1e0ff */
[----:B------:R-:W-:Y:S01]  /*1db0*/  ULEA UR5, UR7, UR6, 0x3 ;  /* 0x0000000607057291 */ /* 0x000fe2000f8e18ff */
[----:B------:R-:W-:Y:S01]  /*1dc0*/  LOP3.LUT R12, R12, UR8, RZ, 0x3c, !PT ;  /* 0x000000080c0c7c12 */ /* 0x000fe2000f8e3cff */
[----:B------:R-:W-:Y:S02]  /*1dd0*/  ULOP3.LUT UR8, UR32, UR23, URZ, 0xfc, !UPT ;  /* 0x0000001720087292 */ /* 0x000fe4000f8efcff */
[----:B------:R-:W-:Y:S01]  /*1de0*/  ULOP3.LUT UR33, UR33, 0xfefffff8, URZ, 0xc0, !UPT ;  /* 0xfefffff821217892 */ /* 0x000fe2000f8ec0ff */
[----:B-1----:R-:W-:Y:S01]  /*1df0*/  SHF.L.U32 R0, R12, 0x1f, RZ ;  /* 0x0000001f0c007819 */ /* 0x002fe200000006ff */
[----:B------:R-:W-:Y:S02]  /*1e00*/  UIADD3.X UR15, UPT, UPT, URZ, UR27, URZ, UP1, !UPT ;  /* 0x0000001bff0f7290 */ /* 0x000fe40008ffe4ff */
[----:B------:R-:W-:Y:S01]  /*1e10*/  UIADD3 UR32, UPT, UPT, UR6, 0xc400, UR32 ;  /* 0x0000c40006207890 */ /* 0x000fe2000fffe020 */
[----:B------:R3:W4:Y:S01]  /*1e20*/  SYNCS.PHASECHK.TRANS64.TRYWAIT P0, [UR5+0x58], R0 ;  /* 0x00005800ff0075a7 */ /* 0x0007220008001105 */
[----:B------:R-:W-:-:S02]  /*1e30*/  UIADD3 UR8, UPT, UPT, UR6, 0x22400, UR8 ;  /* 0x0002240006087890 */ /* 0x000fc4000fffe008 */
[----:B------:R-:W-:Y:S02]  /*1e40*/  UIADD3.X UR5, UPT, UPT, URZ, UR27, URZ, UP0, !UPT ;  /* 0x0000001bff057290 */ /* 0x000fe400087fe4ff */
[----:B------:R-:W-:Y:S01]  /*1e50*/  UPRMT UR13, URZ, 0x5410, UR22 ;  /* 0x00005410ff0d7896 */ /* 0x000fe20008000016 */
[----:B------:R-:W-:Y:S01]  /*1e60*/  UMOV UR18, 0x0 ;  /* 0x0000000000127882 */ /* 0x000fe20000000000 */
[----:B------:R-:W-:Y:S01]  /*1e70*/  UMOV UR19, 0x10000000 ;  /* 0x1000000000137882 */ /* 0x000fe20000000000 */
[----:B------:R-:W-:Y:S01]  /*1e80*/  UMOV UR10, UR34 ;  /* 0x00000022000a7c82 */ /* 0x000fe20008000000 */
[----:B------:R-:W-:Y:S01]  /*1e90*/  UMOV UR12, UR36 ;  /* 0x00000024000c7c82 */ /* 0x000fe20008000000 */
[----:B------:R-:W-:Y:S01]  /*1ea0*/  UMOV UR9, UR33 ;  /* 0x0000002100097c82 */ /* 0x000fe20008000000 */
[----:B------:R1:W-:Y:S03]  /*1eb0*/  UTMALDG.3D.2CTA [UR32], [UR14], desc[UR18] ;  /* 0x000012200e0075b4 */ /* 0x0003e60008211000 */
[----:B------:R2:W-:Y:S01]  /*1ec0*/  UTMALDG.3D.MULTICAST.2CTA [UR8], [UR4], UR13, desc[UR18] ;  /* 0x00001208040073b4 */ /* 0x0005e2000821180d */
[----:B-1----:R-:W-:Y:S01]  /*1ed0*/  UIADD3 UR34, UPT, UPT, UR34, 0x40, URZ ;  /* 0x0000004022227890 */ /* 0x002fe2000fffe0ff */
[----:B--2---:R-:W-:Y:S01]  /*1ee0*/  UMOV UR13, UR28 ;  /* 0x0000001c000d7c82 */ /* 0x004fe20008000000 */
[----:B------:R-:W-:Y:S01]  /*1ef0*/  UMOV UR4, UR7 ;  /* 0x0000000700047c82 */ /* 0x000fe20008000000 */
[----:B------:R-:W-:Y:S09]  /*1f00*/  BRA.U UP2, `(.L_x_32) ;  /* 0xfffffffd02487547 */ /* 0x000ff2000b83ffff */
.L_x_26:
[----:B------:R-:W-:Y:S01]  /*1f10*/  ULEA UR4, UR7, UR6, 0x3 ;  /* 0x0000000607047291 */ /* 0x000fe2000f8e18ff */
[----:B-1-3--:R-:W-:Y:S01]  /*1f20*/  SHF.L.U32 R0, R12, 0x1f, RZ ;  /* 0x0000001f0c007819 */ /* 0x00afe200000006ff */
[----:B------:R-:W-:Y:S01]  /*1f30*/  @!P1 SYNCS.ARRIVE.TRANS64.A1T0 RZ, [UR6+0xf8], RZ ;  /* 0x0000f8ffffff99a7 */ /* 0x000fe20008100006 */
[----:B------:R-:W-:-:S06]  /*1f40*/  UISETP.GT.AND UP0, UPT, UR41, UR40, UPT ;  /* 0x000000282900728c */ /* 0x000fcc000bf04270 */
[----:B--2-4-:R1:W2:Y:S03]  /*1f50*/  SYNCS.PHASECHK.TRANS64.TRYWAIT P0, [UR4+0x58], R0 ;  /* 0x00005800ff0075a7 */ /* 0x0142a60008001104 */
[----:B------:R-:W-:Y:S05]  /*1f60*/  BRA.U !UP0, `(.L_x_33) ;  /* 0x0000000108c47547 */ /* 0x000fea000b800000 */
[----:B------:R-:W-:Y:S01]  /*1f70*/  UIADD3 UR25, UPT, UPT, UR46, UR13, URZ ;  /* 0x0000000d2e197290 */ /* 0x000fe2000fffe0ff */
[----:B------:R-:W-:-:S11]  /*1f80*/  UMOV UR4, UR7 ;  /* 0x0000000700047c82 */ /* 0x000fd60008000000 */
.L_x_39:
[----:B------:R-:W-:Y:S01]  /*1f90*/  ULEA UR17, UR4, UR6, 0x3 ;  /* 0x0000000604117291 */ /* 0x000fe2000f8e18ff */
[----:B--2---:R-:W-:Y:S01]  /*1fa0*/  @P3 MOV R2, 0x8000 ;  /* 0x0000800000023802 */ /* 0x004fe20000000f00 */
[----:B--2-4-:R-:W-:Y:S10]  /*1fb0*/  @P0 BRA `(.L_x_34) ;  /* 0x00000000000c0947 */ /* 0x014ff40003800000 */
[----:B------:R-:W-:-:S04]  /*1fc0*/  SHF.L.U32 R3, R12, 0x1f, RZ ;  /* 0x0000001f0c037819 */ /* 0x000fc800000006ff */
[----:B------:R-:W2:Y:S02]  /*1fd0*/  SYNCS.PHASECHK.TRANS64.TRYWAIT P0, [UR17+0x58], R3 ;  /* 0x00005803ff0075a7 */ /* 0x000ea40008001111 */
[----:B--2---:R-:W-:Y:S05]  /*1fe0*/  @!P0 BRA `(.L_x_35) ;  /* 0x000000a000948947 */ /* 0x004fea0003800000 */
.L_x_34:
[----:B------:R2:W-:Y:S01]  /*1ff0*/  @P3 SYNCS.ARRIVE.TRANS64 RZ, [UR17], R2 ;  /* 0x00000002ffff39a7 */ /* 0x0005e20008000011 */
[----:B------:R-:W-:-:S04]  /*2000*/  ULOP3.LUT UR5, UR24, 0x2, URZ, 0xfc, !UPT ;  /* 0x0000000218057892 */ /* 0x000fc8000f8efcff */
[----:B------:R-:W-:-:S09]  /*2010*/  UISETP.NE.AND UP0, UPT, UR5, 0x2, UPT ;  /* 0x000000020500788c */ /* 0x000fd2000bf05270 */
[----:B------:R-:W-:Y:S05]  /*2020*/  BRA.U UP0, `(.L_x_36) ;  /* 0x0000000100047547 */ /* 0x000fea000b800000 */
[----:B------:R-:W-:Y:S05]  /*2030*/  BPT.TRAP 0x1 ;  /* 0x000000040000795c */ /* 0x000fea0000300000 */
.L_x_36:
[----:B------:R-:W-:Y:S04]  /*2040*/  BSSY.RECONVERGENT B0, `(.L_x_37) ;  /* 0x0000003000007945 */ /* 0x000fe80003800200 */
[----:B------:R-:W-:Y:S05]  /*2050*/  @!P2 BRA `(.L_x_38) ;  /* 0x000000000004a947 */ /* 0x000fea0003800000 */
[----:B------:R-:W-:Y:S05]  /*2060*/  BPT.TRAP 0x1 ;  /* 0x000000040000795c */ /* 0x000fea0000300000 */
.L_x_38:
[----:B------:R-:W-:Y:S05]  /*2070*/  BSYNC.RECONVERGENT B0 ;  /* 0x0000000000007941 */ /* 0x000fea0003800200 */
.L_x_37:
        /* <DEDUP_REMOVED lines=10> */
[----:B------:R-:W-:Y:S01]  /*2120*/  USHF.L.U32 UR18, UR13, 0x6, URZ ;  /* 0x000000060d127899 */ /* 0x000fe200080006ff */
[----:B-1----:R-:W-:Y:S01]  /*2130*/  SHF.L.U32 R0, R12, 0x1f, RZ ;  /* 0x0000001f0c007819 */ /* 0x002fe200000006ff */
[----:B------:R-:W-:Y:S02]  /*2140*/  ULOP3.LUT UR17, UR17, 0xfefffff8, URZ, 0xc0, !UPT ;  /* 0xfefffff811117892 */ /* 0x000fe4000f8ec0ff */
[----:B------:R-:W-:Y:S01]  /*2150*/  UIADD3 UR16, UPT, UPT, UR6, 0xc400, UR16 ;  /* 0x0000c40006107890 */ /* 0x000fe2000fffe010 */
[----:B------:R3:W4:Y:S01]  /*2160*/  SYNCS.PHASECHK.TRANS64.TRYWAIT P0, [UR5+0x58], R0 ;  /* 0x00005800ff0075a7 */ /* 0x0007220008001105 */
[----:B------:R-:W-:-:S02]  /*2170*/  UIADD3.X UR5, UPT, UPT, URZ, UR27, URZ, UP1, !UPT ;  /* 0x0000001bff057290 */ /* 0x000fc40008ffe4ff */
[----:B------:R-:W-:Y:S02]  /*2180*/  UIADD3 UR8, UPT, UPT, UR6, 0x22400, UR8 ;  /* 0x0002240006087890 */ /* 0x000fe4000fffe008 */
[----:B------:R-:W-:Y:S02]  /*2190*/  UPRMT UR21, URZ, 0x5410, UR22 ;  /* 0x00005410ff157896 */ /* 0x000fe40008000016 */
[----:B------:R-:W-:Y:S01]  /*21a0*/  UIADD3.X UR15, UPT, UPT, URZ, UR27, URZ, UP0, !UPT ;  /* 0x0000001bff0f7290 */ /* 0x000fe200087fe4ff */
[----:B------:R-:W-:Y:S01]  /*21b0*/  UMOV UR30, 0x0 ;  /* 0x00000000001e7882 */ /* 0x000fe20000000000 */
[----:B------:R-:W-:Y:S01]  /*21c0*/  UMOV UR31, 0x10000000 ;  /* 0x10000000001f7882 */ /* 0x000fe20000000000 */
[----:B------:R-:W-:Y:S01]  /*21d0*/  UMOV UR19, UR35 ;  /* 0x0000002300137c82 */ /* 0x000fe20008000000 */
[----:B------:R-:W-:Y:S01]  /*21e0*/  UMOV UR20, UR36 ;  /* 0x0000002400147c82 */ /* 0x000fe20008000000 */
[----:B------:R-:W-:Y:S01]  /*21f0*/  UMOV UR12, UR36 ;  /* 0x00000024000c7c82 */ /* 0x000fe20008000000 */
[----:B------:R-:W-:Y:S01]  /*2200*/  UMOV UR9, UR17 ;  /* 0x0000001100097c82 */ /* 0x000fe20008000000 */
[----:B------:R-:W-:Y:S01]  /*2210*/  UMOV UR10, UR18 ;  /* 0x00000012000a7c82 */ /* 0x000fe20008000000 */
[----:B------:R1:W-:Y:S01]  /*2220*/  UTMALDG.3D.2CTA [UR16], [UR4], desc[UR30] ;  /* 0x00001e10040075b4 */ /* 0x0003e20008211000 */
[----:B------:R-:W-:-:S04]  /*2230*/  UIADD3 UR13, UPT, UPT, UR13, 0x1, URZ ;  /* 0x000000010d0d7890 */ /* 0x000fc8000fffe0ff */
[----:B------:R-:W-:Y:S01]  /*2240*/  UISETP.NE.AND UP0, UPT, UR13, UR25, UPT ;  /* 0x000000190d00728c */ /* 0x000fe2000bf05270 */
[----:B------:R3:W-:Y:S01]  /*2250*/  UTMALDG.3D.MULTICAST.2CTA [UR8], [UR14], UR21, desc[UR30] ;  /* 0x00001e080e0073b4 */ /* 0x0007e20008211815 */
[----:B-1----:R-:W-:-:S07]  /*2260*/  UMOV UR4, UR7 ;  /* 0x0000000700047c82 */ /* 0x002fce0008000000 */
[----:B---3--:R-:W-:Y:S05]  /*2270*/  BRA.U UP0, `(.L_x_39) ;  /* 0xfffffffd00447547 */ /* 0x008fea000b83ffff */
.L_x_33:
[C---:B------:R-:W-:Y:S01]  /*2280*/  LEA R3, R11.reuse, UR6, 0x3 ;  /* 0x000000060b037c11 */ /* 0x040fe2000f8e18ff */
[----:B------:R-:W-:Y:S01]  /*2290*/  NOP ;  /* 0x0000000000007918 */ /* 0x000fe20000000000 */
[----:B-1----:R-:W-:Y:S02]  /*22a0*/  SHF.L.U32 R0, R10, 0x1f, RZ ;  /* 0x0000001f0a007819 */ /* 0x002fe400000006ff */
[----:B------:R-:W-:Y:S02]  /*22b0*/  LEA R5, R11, UR6, 0x4 ;  /* 0x000000060b057c11 */ /* 0x000fe4000f8e20ff */
[----:B--2-4-:R-:W1:Y:S02]  /*22c0*/  SYNCS.PHASECHK.TRANS64.TRYWAIT P0, [R3+URZ+0x100], R0 ;  /* 0x00010000030075a7 */ /* 0x014e6400080011ff */
[----:B-1----:R-:W-:Y:S05]  /*22d0*/  @!P0 BRA `(.L_x_40) ;  /* 0x0000009c00f08947 */ /* 0x002fea0003800000 */
.L_x_155:
[----:B------:R-:W2:Y:S01]  /*22e0*/  LDS.128 R4, [R5+0x170] ;  /* 0x0001700005047984 */ /* 0x000ea20000000c00 */
[----:B------:R-:W-:Y:S01]  /*22f0*/  UISETP.GE.AND UP0, UPT, UR42, 0x1, UPT ;  /* 0x000000012a00788c */ /* 0x000fe2000bf06270 */
[----:B------:R-:W-:Y:S01]  /*2300*/  @!PT LDS RZ, [RZ] ;  /* 0x00000000fffff984 */ /* 0x000fe20000000800 */
[----:B------:R-:W-:Y:S01]  /*2310*/  @!PT LDS RZ, [RZ] ;  /* 0x00000000fffff984 */ /* 0x000fe20000000800 */
[----:B------:R-:W-:Y:S01]  /*2320*/  @!PT LDS RZ, [RZ] ;  /* 0x00000000fffff984 */ /* 0x000fe20000000800 */
[----:B------:R-:W-:Y:S01]  /*2330*/  @!PT LDS RZ, [RZ] ;  /* 0x00000000fffff984 */ /* 0x000fe20000000800 */
[----:B------:R3:W-:Y:S06]  /*2340*/  MEMBAR.ALL.CTA ;  /* 0x0000000000007992 */ /* 0x0007ec0000008000 */
[----:B---3--:R-:W3:Y:S01]  /*2350*/  FENCE.VIEW.ASYNC.S ;  /* 0x00000000000073c6 */ /* 0x008ee20000000000 */
[----:B--2---:R-:W-:-:S13]  /*2360*/  LOP3.LUT P0, RZ, R6, 0x1, RZ, 0xc0, !PT ;  /* 0x0000000106ff7812 */ /* 0x004fda000780c0ff */
[----:B---3--:R-:W-:Y:S01]  /*2370*/  VOTEU.ANY UP1, P0 ;  /* 0x0000000000ff7886 */ /* 0x008fe20000020100 */
[----:B------:R-:W-:-:S13]  /*2380*/  PLOP3.LUT P0, PT, PT, PT, UP1, 0x80, 0x8 ;  /* 0x000000000008781c */ /* 0x000fda0003f0f018 */
[----:B-1----:R-:W-:Y:S02]  /*2390*/  @P0 LOP3.LUT R0, R5, 0xffff, RZ, 0xc0, !PT ;  /* 0x0000ffff05000812 */ /* 0x002fe400078ec0ff */
[----:B------:R-:W-:Y:S02]  /*23a0*/  @P0 MOV R2, R4 ;  /* 0x0000000400020202 */ /* 0x000fe40000000f00 */
[----:B------:R-:W-:Y:S01]  /*23b0*/  @P0 R2UR UR5, R0 ;  /* 0x00000000000502ca */ /* 0x000fe200000e0000 */
[----:B------:R-:W-:Y:S01]  /*23c0*/  VIADD R0, R3, 0x110 ;  /* 0x0000011003007836 */ /* 0x000fe20000000000 */
[----:B------:R-:W-:Y:S02]  /*23d0*/  @P0 SHF.R.U32.HI R4, RZ, 0x10, R5 ;  /* 0x00000010ff040819 */ /* 0x000fe40000011605 */
[----:B------:R-:W-:Y:S02]  /*23e0*/  @P0 R2UR UR8, R2 ;  /* 0x00000000020802ca */ /* 0x000fe400000e0000 */
[----:B------:R-:W-:-:S02]  /*23f0*/  PRMT R0, RZ, 0x654, R0 ;  /* 0x00000654ff007816 */ /* 0x000fc40000000000 */
[----:B------:R-:W-:Y:S02]  /*2400*/  @P0 R2UR UR4, R4 ;  /* 0x00000000040402ca */ /* 0x000fe400000e0000 */
[----:B------:R1:W-:Y:S03]  /*2410*/  SYNCS.ARRIVE.TRANS64.RED.A1T0 RZ, [R0+URZ], RZ ;  /* 0x000000ff00ff79a7 */ /* 0x0003e600081004ff */
[----:B------:R-:W-:-:S04]  /*2420*/  @UP1 UMOV UR29, UR5 ;  /* 0x00000005001d1c82 */ /* 0x000fc80008000000 */
[----:B------:R-:W-:-:S04]  /*2430*/  @UP1 UMOV UR37, UR8 ;  /* 0x0000000800251c82 */ /* 0x000fc80008000000 */
[----:B------:R-:W-:Y:S01]  /*2440*/  @UP1 UMOV UR36, UR4 ;  /* 0x0000000400241c82 */ /* 0x000fe20008000000 */
[----:B------:R-:W-:Y:S05]  /*2450*/  BRA.U !UP0, `(.L_x_41) ;  /* 0x0000000108d47547 */ /* 0x000fea000b800000 */
[----:B------:R-:W2:Y:S01]  /*2460*/  LDCU.128 UR12, c[0x0][0xb10] ;  /* 0x00016200ff0c77ac */ /* 0x000ea20008000c00 */
[----:B------:R-:W3:Y:S01]  /*2470*/  LDCU UR30, c[0x0][0xb20] ;  /* 0x00016400ff1e77ac */ /* 0x000ee20008000800 */
[----:B------:R-:W4:Y:S01]  /*2480*/  LDCU UR25, c[0x0][0xb0c] ;  /* 0x00016180ff1977ac */ /* 0x000f220008000800 */
[----:B------:R-:W1:Y:S01]  /*2490*/  LDCU.64 UR10, c[0x0][0xb28] ;  /* 0x00016500ff0a77ac */ /* 0x000e620008000a00 */
[----:B------:R-:W-:Y:S02]  /*24a0*/  UISETP.NE.AND UP3, UPT, UR42, 0x1, UPT ;  /* 0x000000012a00788c */ /* 0x000fe4000bf65270 */
[----:B--2---:R-:W-:Y:S02]  /*24b0*/  UIMAD.WIDE.U32 UR8, UR38, UR15, URZ ;  /* 0x0000000f260872a5 */ /* 0x004fe4000f8e00ff */
[----:B------:R-:W-:Y:S02]  /*24c0*/  UIMAD.WIDE.U32 UR4, UR39, UR12, URZ ;  /* 0x0000000c270472a5 */ /* 0x000fe4000f8e00ff */
[----:B------:R-:W-:-:S02]  /*24d0*/  UISETP.NE.AND UP0, UPT, UR14, 0x1, UPT ;  /* 0x000000010e00788c */ /* 0x000fc4000bf05270 */
[----:B------:R-:W-:Y:S01]  /*24e0*/  UIMAD.WIDE.U32 UR20, UR29, UR15, URZ ;  /* 0x0000000f1d1472a5 */ /* 0x000fe2000f8e00ff */
[----:B------:R-:W-:Y:S02]  /*24f0*/  UMOV UR8, UR9 ;  /* 0x0000000900087c82 */ /* 0x000fe40008000000 */
[----:B------:R-:W-:Y:S01]  /*2500*/  UMOV UR4, UR5 ;  /* 0x0000000500047c82 */ /* 0x000fe20008000000 */
[----:B---3--:R-:W-:Y:S02]  /*2510*/  USHF.R.U32.HI UR8, URZ, UR30, UR8 ;  /* 0x0000001eff087299 */ /* 0x008fe40008011608 */
[----:B----4-:R-:W-:Y:S02]  /*2520*/  UISETP.NE.AND UP2, UPT, UR25, 0x1, UPT ;  /* 0x000000011900788c */ /* 0x010fe4000bf45270 */
[----:B------:R-:W-:Y:S02]  /*2530*/  USHF.R.U32.HI UR4, URZ, UR13, UR4 ;  /* 0x0000000dff047299 */ /* 0x000fe40008011604 */
[----:B------:R-:W-:-:S02]  /*2540*/  USEL UR5, UR38, UR8, !UP0 ;  /* 0x0000000826057287 */ /* 0x000fc4000c000000 */
[----:B------:R-:W-:Y:S02]  /*2550*/  USEL UR8, UR39, UR4, !UP2 ;  /* 0x0000000427087287 */ /* 0x000fe4000d000000 */
[----:B-1----:R-:W-:Y:S01]  /*2560*/  UIMAD.WIDE.U32 UR16, UR5, UR10, URZ ;  /* 0x0000000a051072a5 */ /* 0x002fe2000f8e00ff */
[----:B------:R-:W-:Y:S01]  /*2570*/  UMOV UR4, UR21 ;  /* 0x0000001500047c82 */ /* 0x000fe20008000000 */
[----:B------:R-:W-:Y:S02]  /*2580*/  UIMAD.WIDE.U32 UR18, UR37, UR12, URZ ;  /* 0x0000000c251272a5 */ /* 0x000fe4000f8e00ff */
[----:B------:R-:W-:-:S03]  /*2590*/  UIMAD.WIDE.U32 UR20, UR8, UR10, URZ ;  /* 0x0000000a081472a5 */ /* 0x000fc6000f8e00ff */
[----:B------:R-:W-:Y:S01]  /*25a0*/  UMOV UR16, UR17 ;  /* 0x0000001100107c82 */ /* 0x000fe20008000000 */
[----:B------:R-:W-:Y:S02]  /*25b0*/  USHF.R.U32.HI UR4, URZ, UR30, UR4 ;  /* 0x0000001eff047299 */ /* 0x000fe40008011604 */
[----:B------:R-:W-:Y:S01]  /*25c0*/  @UP3 USHF.R.U32.HI UR5, URZ, UR11, UR16 ;  /* 0x0000000bff053299 */ /* 0x000fe20008011610 */
[----:B------:R-:W-:Y:S01]  /*25d0*/  UMOV UR18, UR19 ;  /* 0x0000001300127c82 */ /* 0x000fe20008000000 */
[----:B------:R-:W-:Y:S01]  /*25e0*/  UMOV UR20, UR21 ;  /* 0x0000001500147c82 */ /* 0x000fe20008000000 */
[----:B------:R-:W-:Y:S02]  /*25f0*/  USHF.R.U32.HI UR13, URZ, UR13, UR18 ;  /* 0x0000000dff0d7299 */ /* 0x000fe40008011612 */
[----:B------:R-:W-:Y:S02]  /*2600*/  USEL UR4, UR29, UR4, !UP0 ;  /* 0x000000041d047287 */ /* 0x000fe4000c000000 */
[----:B------:R-:W-:-:S02]  /*2610*/  @UP3 USHF.R.U32.HI UR8, URZ, UR11, UR20 ;  /* 0x0000000bff083299 */ /* 0x000fc40008011614 */
[----:B------:R-:W-:Y:S02]  /*2620*/  UIMAD UR9, UR42, UR5, URZ ;  /* 0x000000052a0972a4 */ /* 0x000fe4000f8e02ff */
[----:B------:R-:W-:Y:S02]  /*2630*/  USEL UR5, UR37, UR13, !UP2 ;  /* 0x0000000d25057287 */ /* 0x000fe4000d000000 */
[----:B------:R-:W-:Y:S02]  /*2640*/  UIMAD UR12, UR42, UR8, URZ ;  /* 0x000000082a0c72a4 */ /* 0x000fe4000f8e02ff */
[----:B------:R-:W-:Y:S02]  /*2650*/  UISETP.GE.AND UP0, UPT, UR4, UR9, UPT ;  /* 0x000000090400728c */ /* 0x000fe4000bf06270 */
[----:B------:R-:W-:Y:S02]  /*2660*/  UIMAD.WIDE.U32 UR16, UR4, UR10, URZ ;  /* 0x0000000a041072a5 */ /* 0x000fe4000f8e00ff */
[----:B------:R-:W-:-:S02]  /*2670*/  UISETP.GE.OR UP0, UPT, UR5, UR12, UP0 ;  /* 0x0000000c0500728c */ /* 0x000fc40008706670 */
        /* <DEDUP_REMOVED lines=19> */
.L_x_41:
[----:B------:R-:W2:Y:S02]  /*27b0*/  LDCU UR4, c[0x0][0xb30] ;  /* 0x00016600ff0477ac */ /* 0x000ea40008000800 */
[----:B--2---:R-:W-:-:S09]  /*27c0*/  UISETP.NE.AND UP0, UPT, UR4, 0x1, UPT ;  /* 0x000000010400788c */ /* 0x004fd2000bf05270 */
[----:B------:R-:W-:Y:S05]  /*27d0*/  BRA.U UP0, `(.L_x_42) ;  /* 0x0000000100447547 */ /* 0x000fea000b800000 */
[----:B------:R-:W2:Y:S01]  /*27e0*/  LDCU.128 UR12, c[0x0][0xb10] ;  /* 0x00016200ff0c77ac */ /* 0x000ea20008000c00 */
[----:B------:R-:W3:Y:S01]  /*27f0*/  LDCU UR10, c[0x0][0xb0c] ;  /* 0x00016180ff0a77ac */ /* 0x000ee20008000800 */
[----:B------:R-:W4:Y:S01]  /*2800*/  LDCU UR11, c[0x0][0xb20] ;  /* 0x00016400ff0b77ac */ /* 0x000f220008000800 */
[----:B--2---:R-:W-:Y:S02]  /*2810*/  UIMAD.WIDE.U32 UR8, UR37, UR12, URZ ;  /* 0x0000000c250872a5 */ /* 0x004fe4000f8e00ff */
[----:B------:R-:W-:Y:S02]  /*2820*/  UIMAD.WIDE.U32 UR4, UR29, UR15, URZ ;  /* 0x0000000f1d0472a5 */ /* 0x000fe4000f8e00ff */
[----:B---3--:R-:W-:Y:S02]  /*2830*/  UISETP.NE.AND UP2, UPT, UR10, 0x1, UPT ;  /* 0x000000010a00788c */ /* 0x008fe4000bf45270 */
[----:B------:R-:W-:Y:S01]  /*2840*/  UISETP.NE.AND UP0, UPT, UR14, 0x1, UPT ;  /* 0x000000010e00788c */ /* 0x000fe2000bf05270 */
[----:B------:R-:W-:-:S02]  /*2850*/  UMOV UR8, UR9 ;  /* 0x0000000900087c82 */ /* 0x000fc40008000000 */
[----:B------:R-:W-:Y:S01]  /*2860*/  UMOV UR4, UR5 ;  /* 0x0000000500047c82 */ /* 0x000fe20008000000 */
[----:B------:R-:W-:Y:S02]  /*2870*/  USHF.R.U32.HI UR13, URZ, UR13, UR8 ;  /* 0x0000000dff0d7299 */ /* 0x000fe40008011608 */
[----:B----4-:R-:W-:Y:S02]  /*2880*/  USHF.R.U32.HI UR4, URZ, UR11, UR4 ;  /* 0x0000000bff047299 */ /* 0x010fe40008011604 */
[----:B------:R-:W-:Y:S02]  /*2890*/  USEL UR5, UR37, UR13, !UP2 ;  /* 0x0000000d25057287 */ /* 0x000fe4000d000000 */
[----:B------:R-:W-:-:S04]  /*28a0*/  USEL UR4, UR29, UR4, !UP0 ;  /* 0x000000041d047287 */ /* 0x000fc8000c000000 */
[----:B------:R-:W-:Y:S02]  /*28b0*/  UIADD3 UR8, UPT, UPT, UR5, -UR4, URZ ;  /* 0x8000000405087290 */ /* 0x000fe4000fffe0ff */
[----:B------:R-:W-:Y:S02]  /*28c0*/  UIADD3 UR4, UPT, UPT, -UR5, UR4, URZ ;  /* 0x0000000405047290 */ /* 0x000fe4000fffe1ff */
[----:B------:R-:W-:Y:S02]  /*28d0*/  UIMAD UR29, UR8, UR14, UR29 ;  /* 0x0000000e081d72a4 */ /* 0x000fe4000f8e021d */
[----:B------:R-:W-:-:S12]  /*28e0*/  UIMAD UR37, UR4, UR10, UR37 ;  /* 0x0000000a042572a4 */ /* 0x000fd8000f8e0225 */
.L_x_42:
[----:B------:R-:W-:Y:S01]  /*28f0*/  VIADD R11, R11, 0x1 ;  /* 0x000000010b0b7836 */ /* 0x000fe20000000000 */
[----:B------:R-:W-:Y:S02]  /*2900*/  R2UR UR5, R161 ;  /* 0x00000000a10572ca */ /* 0x000fe400000e0000 */
[----:B------:R-:W-:Y:S02]  /*2910*/  R2UR UR4, R160 ;  /* 0x00000000a00472ca */ /* 0x000fe400000e0000 */
[C---:B------:R-:W-:Y:S02]  /*2920*/  ISETP.NE.AND P0, PT, R11.reuse, 0x2, PT ;  /* 0x000000020b00780c */ /* 0x040fe40003f05270 */
[----:B------:R-:W-:Y:S02]  /*2930*/  PLOP3.LUT P1, PT, PT, PT, PT, 0x80, 0x8 ;  /* 0x000000000008781c */ /* 0x000fe40003f2f070 */
[----:B------:R-:W-:Y:S02]  /*2940*/  SEL R3, RZ, 0x1, P0 ;  /* 0x00000001ff037807 */ /* 0x000fe40000000000 */
[----:B------:R-:W-:-:S02]  /*2950*/  SEL R11, R11, RZ, P0 ;  /* 0x000000ff0b0b7207 */ /* 0x000fc40000000000 */
[----:B------:R-:W-:Y:S01]  /*2960*/  LOP3.LUT R10, R10, R3, RZ, 0x3c, !PT ;  /* 0x000000030a0a7212 */ /* 0x000fe200078e3cff */
[----:B------:R-:W-:Y:S02]  /*2970*/  UIADD3 UR30, UPT, UPT, UR37, UR5, URZ ;  /* 0x00000005251e7290 */ /* 0x000fe4000fffe0ff */
[----:B------:R-:W-:Y:S01]  /*2980*/  UIADD3 UR31, UPT, UPT, UR29, UR4, URZ ;  /* 0x000000041d1f7290 */ /* 0x000fe2000fffe0ff */
[----:B------:R-:W-:Y:S11]  /*2990*/  BRA.U UP1, `(.L_x_43) ;  /* 0xfffffff101287547 */ /* 0x000ff6000b83ffff */
[----:B------:R-:W-:Y:S01]  /*29a0*/  UIADD3 UR8, UPT, UPT, UR6, 0x58, URZ ;  /* 0x0000005806087890 */ /* 0x000fe2000fffe0ff */
[----:B------:R-:W-:-:S03]  /*29b0*/  SHF.L.U32 R3, R12, 0x1f, RZ ;  /* 0x0000001f0c037819 */ /* 0x000fc600000006ff */
[----:B------:R-:W-:-:S09]  /*29c0*/  ULEA UR4, UR7, UR8, 0x3 ;  /* 0x0000000807047291 */ /* 0x000fd2000f8e18ff */
[----:B------:R-:W2:Y:S02]  /*29d0*/  SYNCS.PHASECHK.TRANS64.TRYWAIT P0, [UR4], R3 ;  /* 0x00000003ff0075a7 */ /* 0x000ea40008001104 */
[----:B--2---:R-:W-:Y:S05]  /*29e0*/  @!P0 BRA `(.L_x_44) ;  /* 0x0000009800408947 */ /* 0x004fea0003800000 */
.L_x_157:
[----:B------:R-:W-:-:S04]  /*29f0*/  UIADD3 UR4, UPT, UPT, UR7, 0x1, URZ ;  /* 0x0000000107047890 */ /* 0x000fc8000fffe0ff */
[----:B------:R-:W-:-:S04]  /*2a00*/  UISETP.NE.AND UP0, UPT, UR4, 0xb, UPT ;  /* 0x0000000b0400788c */ /* 0x000fc8000bf05270 */
[----:B------:R-:W-:Y:S02]  /*2a10*/  USEL UR6, URZ, 0x1, UP0 ;  /* 0x00000001ff067887 */ /* 0x000fe40008000000 */
[----:B------:R-:W-:-:S04]  /*2a20*/  USEL UR4, UR4, URZ, UP0 ;  /* 0x000000ff04047287 */ /* 0x000fc80008000000 */
[----:B------:R-:W-:Y:S01]  /*2a30*/  ULEA UR5, UR4, UR8, 0x3 ;  /* 0x0000000804057291 */ /* 0x000fe2000f8e18ff */
[----:B------:R-:W-:-:S04]  /*2a40*/  LOP3.LUT R2, R12, UR6, RZ, 0x3c, !PT ;  /* 0x000000060c027c12 */ /* 0x000fc8000f8e3cff */
[----:B-1----:R-:W-:-:S04]  /*2a50*/  SHF.L.U32 R3, R2, 0x1f, RZ ;  /* 0x0000001f02037819 */ /* 0x002fc800000006ff */
[----:B------:R-:W1:Y:S02]  /*2a60*/  SYNCS.PHASECHK.TRANS64.TRYWAIT P0, [UR5], R3 ;  /* 0x00000003ff0075a7 */ /* 0x000e640008001105 */
[----:B-1----:R-:W-:Y:S05]  /*2a70*/  @!P0 BRA `(.L_x_45) ;  /* 0x0000009800348947 */ /* 0x002fea0003800000 */
.L_x_159:
        /* <DEDUP_REMOVED lines=9> */
.L_x_161:
        /* <DEDUP_REMOVED lines=9> */
.L_x_163:
        /* <DEDUP_REMOVED lines=9> */
.L_x_165:
        /* <DEDUP_REMOVED lines=9> */
.L_x_167:
        /* <DEDUP_REMOVED lines=9> */
.L_x_169:
        /* <DEDUP_REMOVED lines=9> */
.L_x_171:
        /* <DEDUP_REMOVED lines=9> */
.L_x_173:
        /* <DEDUP_REMOVED lines=9> */
.L_x_175:
[----:B------:R-:W-:-:S04]  /*2f00*/  UIADD3 UR4, UPT, UPT, UR4, 0x1, URZ ;  /* 0x0000000104047890 */ /* 0x000fc8000fffe0ff */
[----:B------:R-:W-:-:S04]  /*2f10*/  UISETP.NE.AND UP0, UPT, UR4, 0xb, UPT ;  /* 0x0000000b0400788c */ /* 0x000fc8000bf05270 */
[----:B------:R-:W-:Y:S02]  /*2f20*/  USEL UR5, URZ, 0x1, UP0 ;  /* 0x00000001ff057887 */ /* 0x000fe40008000000 */
[----:B------:R-:W-:-:S04]  /*2f30*/  USEL UR4, UR4, URZ, UP0 ;  /* 0x000000ff04047287 */ /* 0x000fc80008000000 */
[----:B------:R-:W-:Y:S01]  /*2f40*/  ULEA UR4, UR4, UR8, 0x3 ;  /* 0x0000000804047291 */ /* 0x000fe2000f8e18ff */
[----:B-1----:R-:W-:-:S04]  /*2f50*/  LOP3.LUT R3, R2, UR5, RZ, 0x3c, !PT ;  /* 0x0000000502037c12 */ /* 0x002fc8000f8e3cff */
[----:B------:R-:W-:Y:S01]  /*2f60*/  SHF.L.U32 R3, R3, 0x1f, RZ ;  /* 0x0000001f03037819 */ /* 0x000fe200000006ff */
[----:B------:R-:W-:-:S07]  /*2f70*/  IMAD.U32 R0, RZ, RZ, UR4 ;  /* 0x00000004ff007e24 */ /* 0x000fce000f8e00ff */
.L_x_54:
[----:B-1----:R1:W2:Y:S02]  /*2f80*/  SYNCS.PHASECHK.TRANS64.TRYWAIT P0, [R0+URZ], R3 ;  /* 0x00000003000075a7 */ /* 0x0022a400080011ff */
[----:B--2---:R-:W-:Y:S05]  /*2f90*/  @!P0 NANOSLEEP.SYNCS 0x989680 ;  /* 0x009896800000895d */ /* 0x004fea0003900000 */
[----:B------:R-:W2:Y:S02]  /*2fa0*/  @!P0 SYNCS.PHASECHK.TRANS64 P0, [R0+URZ], R3 ;  /* 0x00000003000085a7 */ /* 0x000ea400080010ff */
[----:B--2---:R-:W-:Y:S05]  /*2fb0*/  @P0 EXIT ;  /* 0x000000000000094d */ /* 0x004fea0003800000 */
[----:B------:R-:W-:Y:S05]  /*2fc0*/  BRA `(.L_x_54) ;  /* 0xfffffffc00ec7947 */ /* 0x000fea000383ffff */
.L_x_23:
[----:B------:R-:W-:-:S04]  /*2fd0*/  UISETP.NE.AND UP0, UPT, UR45, URZ, UPT ;  /* 0x000000ff2d00728c */ /* 0x000fc8000bf05270 */
[----:B------:R-:W-:-:S09]  /*2fe0*/  UISETP.NE.OR UP0, UPT, UR18, 0x1, UP0 ;  /* 0x000000011200788c */ /* 0x000fd20008705670 */
[----:B------:R-:W-:Y:S05]  /*2ff0*/  BRA.U UP0, `(.L_x_55) ;  /* 0x0000000500487547 */ /* 0x000fea000b800000 */
[----:B------:R-:W-:Y:S01]  /*3000*/  ISETP.GE.U32.AND P2, PT, R3, 0x4, PT ;  /* 0x000000040300780c */ /* 0x000fe20003f46070 */
[----:B------:R-:W-:Y:S01]  /*3010*/  IMAD.MOV.U32 R12, RZ, RZ, 0x1 ;  /* 0x00000001ff0c7424 */ /* 0x000fe200078e00ff */
[----:B------:R-:W-:Y:S02]  /*3020*/  CS2R R10, SRZ ;  /* 0x00000000000a7805 */ /* 0x000fe4000001ff00 */
[----:B------:R-:W-:Y:S01]  /*3030*/  CS2R R8, SRZ ;  /* 0x0000000000087805 */ /* 0x000fe2000001ff00 */
[----:B------:R-:W-:Y:S01]  /*3040*/  UMOV UR6, 0x400 ;  /* 0x0000040000067882 */ /* 0x000fe20000000000 */
[----:B------:R-:W-:Y:S01]  /*3050*/  UMOV UR5, URZ ;  /* 0x000000ff00057c82 */ /* 0x000fe20008000000 */
[----:B------:R-:W-:-:S12]  /*3060*/  ULEA UR6, UR45, UR6, 0x18 ;  /* 0x000000062d067291 */ /* 0x000fd8000f8ec0ff */
.L_x_59:
[----:B------:R-:W-:Y:S02]  /*3070*/  LEA R0, R8, UR6, 0x3 ;  /* 0x0000000608007c11 */ /* 0x000fe4000f8e18ff */
[----:B------:R-:W-:-:S03]  /*3080*/  SHF.L.U32 R5, R9, 0x1f, RZ ;  /* 0x0000001f09057819 */ /* 0x000fc600000006ff */
[----:B------:R-:W-:Y:S01]  /*3090*/  VIADD R4, R0, 0x150 ;  /* 0x0000015000047836 */ /* 0x000fe20000000000 */
[----:B------:R-:W2:Y:S02]  /*30a0*/  SYNCS.PHASECHK.TRANS64.TRYWAIT P0, [R0+URZ+0x140], R5 ;  /* 0x00014005000075a7 */ /* 0x000ea400080011ff */
[----:B--2---:R-:W-:Y:S05]  /*30b0*/  @!P0 BRA `(.L_x_56) ;  /* 0x00000094007c8947 */ /* 0x004fea0003800000 */
.L_x_176:
[----:B------:R-:W-:Y:S01]  /*30c0*/  ULEA UR4, UR5, UR6, 0x3 ;  /* 0x0000000605047291 */ /* 0x000fe2000f8e18ff */
[----:B------:R-:W-:Y:S01]  /*30d0*/  PRMT R4, RZ, 0x654, R4 ;  /* 0x00000654ff047816 */ /* 0x000fe20000000004 */
[----:B--2---:R-:W-:Y:S01]  /*30e0*/  @!P2 IMAD.MOV.U32 R5, RZ, RZ, 0x10 ;  /* 0x00000010ff05a424 */ /* 0x004fe200078e00ff */
[----:B------:R-:W-:Y:S01]  /*30f0*/  SHF.L.U32 R7, R12, 0x1f, RZ ;  /* 0x0000001f0c077819 */ /* 0x000fe200000006ff */
[----:B------:R-:W-:Y:S01]  /*3100*/  UIADD3 UR7, UPT, UPT, UR4, 0x100, URZ ;  /* 0x0000010004077890 */ /* 0x000fe2000fffe0ff */
[----:B------:R2:W-:Y:S05]  /*3110*/  SYNCS.ARRIVE.TRANS64.RED.A1T0 RZ, [R4+URZ], RZ ;  /* 0x000000ff04ff79a7 */ /* 0x0005ea00081004ff */
[----:B------:R-:W-:Y:S01]  /*3120*/  IMAD.U32 R0, RZ, RZ, UR7 ;  /* 0x00000007ff007e24 */ /* 0x000fe2000f8e00ff */
[----:B------:R-:W3:Y:S04]  /*3130*/  SYNCS.PHASECHK.TRANS64.TRYWAIT P0, [UR4+0x110], R7 ;  /* 0x00011007ff0075a7 */ /* 0x000ee80008001104 */
[----:B------:R-:W-:Y:S01]  /*3140*/  PRMT R13, R3, 0x654, R0 ;  /* 0x00000654030d7816 */ /* 0x000fe20000000000 */
[----:B--23--:R-:W-:Y:S06]  /*3150*/  @!P0 BRA `(.L_x_57) ;  /* 0x0000009400688947 */ /* 0x00cfec0003800000 */
.L_x_178:
[----:B------:R-:W-:Y:S01]  /*3160*/  ULEA UR8, UR5, UR6, 0x4 ;  /* 0x0000000605087291 */ /* 0x000fe2000f8e20ff */
[----:B------:R-:W-:Y:S01]  /*3170*/  SEL R2, R13, R2, !P2 ;  /* 0x000000020d027207 */ /* 0x000fe20005000000 */
[----:B------:R-:W-:Y:S01]  /*3180*/  UIADD3 UR9, UPT, UPT, UR4, 0x100, URZ ;  /* 0x0000010004097890 */ /* 0x000fe2000fffe0ff */
[----:B--2---:R-:W-:Y:S01]  /*3190*/  LEA R0, R11, UR6, 0x3 ;  /* 0x000000060b007c11 */ /* 0x004fe2000f8e18ff */
[----:B------:R-:W-:Y:S01]  /*31a0*/  UIADD3 UR8, UPT, UPT, UR8, 0x170, URZ ;  /* 0x0000017008087890 */ /* 0x000fe2000fffe0ff */
[----:B------:R2:W-:Y:S01]  /*31b0*/  @!P2 SYNCS.ARRIVE.TRANS64.RED RZ, [R2+URZ], R5 ;  /* 0x0000000502ffa9a7 */ /* 0x0005e200080004ff */
[----:B------:R-:W-:Y:S01]  /*31c0*/  UIADD3 UR4, UPT, UPT, UR5, 0x1, URZ ;  /* 0x0000000105047890 */ /* 0x000fe2000fffe0ff */
[----:B------:R-:W-:-:S03]  /*31d0*/  VIADD R8, R8, 0x1 ;  /* 0x0000000108087836 */ /* 0x000fc60000000000 */
[----:B------:R-:W-:Y:S02]  /*31e0*/  UISETP.NE.AND UP0, UPT, UR4, 0x2, UPT ;  /* 0x000000020400788c */ /* 0x000fe4000bf05270 */
[----:B------:R-:W-:Y:S01]  /*31f0*/  ISETP.NE.AND P0, PT, R8, 0x2, PT ;  /* 0x000000020800780c */ /* 0x000fe20003f05270 */
[----:B------:R-:W-:Y:S06]  /*3200*/  UGETNEXTWORKID.BROADCAST [UR8], [UR9] ;  /* 0x00000000080073ca */ /* 0x000fec0008000100 */
[----:B------:R-:W-:Y:S02]  /*3210*/  USEL UR7, URZ, 0x1, UP0 ;  /* 0x00000001ff077887 */ /* 0x000fe40008000000 */
[----:B------:R-:W-:-:S04]  /*3220*/  USEL UR5, UR4, URZ, UP0 ;  /* 0x000000ff04057287 */ /* 0x000fc80008000000 */
[----:B------:R-:W-:Y:S02]  /*3230*/  LOP3.LUT R12, R12, UR7, RZ, 0x3c, !PT ;  /* 0x000000070c0c7c12 */ /* 0x000fe4000f8e3cff */
[----:B--2---:R-:W-:-:S04]  /*3240*/  SHF.L.U32 R5, R10, 0x1f, RZ ;  /* 0x0000001f0a057819 */ /* 0x004fc800000006ff */
[----:B------:R-:W2:Y:S02]  /*3250*/  SYNCS.PHASECHK.TRANS64.TRYWAIT P1, [R0+URZ+0x100], R5 ;  /* 0x00010005000075a7 */ /* 0x000ea400080211ff */
[----:B--2---:R-:W-:Y:S05]  /*3260*/  @!P1 BRA `(.L_x_58) ;  /* 0x00000094003c9947 */ /* 0x004fea0003800000 */
.L_x_179:
[C---:B------:R-:W-:Y:S01]  /*3270*/  LEA R4, R11.reuse, UR6, 0x4 ;  /* 0x000000060b047c11 */ /* 0x040fe2000f8e20ff */
[----:B--2---:R-:W-:Y:S01]  /*3280*/  VIADD R0, R0, 0x110 ;  /* 0x0000011000007836 */ /* 0x004fe20000000000 */
[----:B------:R-:W-:Y:S01]  /*3290*/  SEL R8, R8, RZ, P0 ;  /* 0x000000ff08087207 */ /* 0x000fe20000000000 */
[----:B------:R-:W-:-:S03]  /*32a0*/  VIADD R11, R11, 0x1 ;  /* 0x000000010b0b7836 */ /* 0x000fc60000000000 */
[----:B------:R-:W2:Y:S01]  /*32b0*/  LDS.128 R4, [R4+0x170] ;  /* 0x0001700004047984 */ /* 0x000ea20000000c00 */
[----:B------:R-:W-:Y:S02]  /*32c0*/  PRMT R0, RZ, 0x654, R0 ;  /* 0x00000654ff007816 */ /* 0x000fe40000000000 */
[C---:B------:R-:W-:Y:S01]  /*32d0*/  ISETP.NE.AND P1, PT, R11.reuse, 0x2, PT ;  /* 0x000000020b00780c */ /* 0x040fe20003f25270 */
[----:B------:R-:W-:Y:S01]  /*32e0*/  @!PT LDS RZ, [RZ] ;  /* 0x00000000fffff984 */ /* 0x000fe20000000800 */
[----:B------:R-:W-:Y:S01]  /*32f0*/  @!PT LDS RZ, [RZ] ;  /* 0x00000000fffff984 */ /* 0x000fe20000000800 */
[----:B------:R-:W-:Y:S01]  /*3300*/  @!PT LDS RZ, [RZ] ;  /* 0x00000000fffff984 */ /* 0x000fe20000000800 */
[----:B------:R-:W-:Y:S01]  /*3310*/  @!PT LDS RZ, [RZ] ;  /* 0x00000000fffff984 */ /* 0x000fe20000000800 */
[----:B------:R3:W-:Y:S06]  /*3320*/  MEMBAR.ALL.CTA ;  /* 0x0000000000007992 */ /* 0x0007ec0000008000 */
[----:B---3--:R-:W3:Y:S01]  /*3330*/  FENCE.VIEW.ASYNC.S ;  /* 0x00000000000073c6 */ /* 0x008ee20000000000 */
[----:B------:R-:W-:Y:S01]  /*3340*/  SEL R11, R11, RZ, P1 ;  /* 0x000000ff0b0b7207 */ /* 0x000fe20000800000 */
[----:B---3--:R3:W-:Y:S01]  /*3350*/  SYNCS.ARRIVE.TRANS64.RED.A1T0 RZ, [R0+URZ], RZ ;  /* 0x000000ff00ff79a7 */ /* 0x0087e200081004ff */
[----:B--2---:R-:W-:-:S02]  /*3360*/  LOP3.LUT P3, RZ, R6, 0x1, RZ, 0xc0, !PT ;  /* 0x0000000106ff7812 */ /* 0x004fc4000786c0ff */
[----:B------:R-:W-:-:S04]  /*3370*/  SEL R5, RZ, 0x1, P1 ;  /* 0x00000001ff057807 */ /* 0x000fc80000800000 */
[----:B------:R-:W-:Y:S02]  /*3380*/  LOP3.LUT R10, R10, R5, RZ, 0x3c, !PT ;  /* 0x000000050a0a7212 */ /* 0x000fe400078e3cff */
[----:B---3--:R-:W-:-:S04]  /*3390*/  SEL R0, RZ, 0x1, P0 ;  /* 0x00000001ff007807 */ /* 0x008fc80000000000 */
[----:B------:R-:W-:Y:S01]  /*33a0*/  LOP3.LUT R9, R9, R0, RZ, 0x3c, !PT ;  /* 0x0000000009097212 */ /* 0x000fe200078e3cff */
[----:B------:R-:W-:Y:S06]  /*33b0*/  @P3 BRA `(.L_x_59) ;  /* 0xfffffffc002c3947 */ /* 0x000fec000383ffff */
[----:B------:R-:W-:Y:S01]  /*33c0*/  ULEA UR4, UR5, UR6, 0x3 ;  /* 0x0000000605047291 */ /* 0x000fe2000f8e18ff */
[----:B------:R-:W-:-:S08]  /*33d0*/  SHF.L.U32 R3, R12, 0x1f, RZ ;  /* 0x0000001f0c037819 */ /* 0x000fd000000006ff */
[----:B------:R-:W2:Y:S02]  /*33e0*/  SYNCS.PHASECHK.TRANS64 P0, [UR4+0x110], R3 ;  /* 0x00011003ff0075a7 */ /* 0x000ea40008001004 */
[----:B--2---:R-:W-:Y:S05]  /*33f0*/  @P0 BRA `(.L_x_60) ;  /* 0x0000000000080947 */ /* 0x004fea0003800000 */
[----:B------:R-:W2:Y:S02]  /*3400*/  SYNCS.PHASECHK.TRANS64.TRYWAIT P0, [UR4+0x110], R3 ;  /* 0x00011003ff0075a7 */ /* 0x000ea40008001104 */
[----:B--2---:R-:W-:Y:S05]  /*3410*/  @!P0 BRA `(.L_x_61) ;  /* 0x0000009000e48947 */ /* 0x004fea0003800000 */
.L_x_60:
[----:B------:R-:W-:-:S04]  /*3420*/  UIADD3 UR7, UPT, UPT, UR5, 0x1, URZ ;  /* 0x0000000105077890 */ /* 0x000fc8000fffe0ff */
[----:B------:R-:W-:-:S04]  /*3430*/  UISETP.NE.AND UP0, UPT, UR7, 0x2, UPT ;  /* 0x000000020700788c */ /* 0x000fc8000bf05270 */
[----:B------:R-:W-:Y:S02]  /*3440*/  USEL UR8, URZ, 0x1, UP0 ;  /* 0x00000001ff087887 */ /* 0x000fe40008000000 */
[----:B------:R-:W-:-:S04]  /*3450*/  USEL UR7, UR7, URZ, UP0 ;  /* 0x000000ff07077287 */ /* 0x000fc80008000000 */
[----:B------:R-:W-:Y:S01]  /*3460*/  ULEA UR7, UR7, UR6, 0x3 ;  /* 0x0000000607077291 */ /* 0x000fe2000f8e18ff */
[----:B--2---:R-:W-:-:S04]  /*3470*/  LOP3.LUT R3, R12, UR8, RZ, 0x3c, !PT ;  /* 0x000000080c037c12 */ /* 0x004fc8000f8e3cff */
[----:B------:R-:W-:-:S04]  /*3480*/  SHF.L.U32 R0, R3, 0x1f, RZ ;  /* 0x0000001f03007819 */ /* 0x000fc800000006ff */
[----:B------:R-:W2:Y:S02]  /*3490*/  SYNCS.PHASECHK.TRANS64 P0, [UR7+0x110], R0 ;  /* 0x00011000ff0075a7 */ /* 0x000ea40008001007 */
[----:B-12---:R-:W-:Y:S05]  /*34a0*/  @P0 EXIT ;  /* 0x000000000000094d */ /* 0x006fea0003800000 */
[----:B------:R-:W-:Y:S02]  /*34b0*/  SHF.L.U32 R3, R3, 0x1f, RZ ;  /* 0x0000001f03037819 */ /* 0x000fe400000006ff */
[----:B------:R-:W-:-:S07]  /*34c0*/  MOV R0, UR7 ;  /* 0x0000000700007c02 */ /* 0x000fce0008000f00 */
.L_x_62:
[----:B-1----:R1:W2:Y:S02]  /*34d0*/  SYNCS.PHASECHK.TRANS64.TRYWAIT P0, [R0+URZ+0x110], R3 ;  /* 0x00011003000075a7 */ /* 0x0022a400080011ff */
[----:B--2---:R-:W-:Y:S05]  /*34e0*/  @!P0 NANOSLEEP.SYNCS 0x989680 ;  /* 0x009896800000895d */ /* 0x004fea0003900000 */
[----:B------:R-:W2:Y:S02]  /*34f0*/  @!P0 SYNCS.PHASECHK.TRANS64 P0, [R0+URZ+0x110], R3 ;  /* 0x00011003000085a7 */ /* 0x000ea400080010ff */
[----:B--2---:R-:W-:Y:S05]  /*3500*/  @P0 EXIT ;  /* 0x000000000000094d */ /* 0x004fea0003800000 */
[----:B------:R-:W-:Y:S05]  /*3510*/  BRA `(.L_x_62) ;  /* 0xfffffffc00ec7947 */ /* 0x000fea000383ffff */
.L_x_55:
[----:B------:R-:W-:Y:S05]  /*3520*/  BRA.U UP5, `(.L_x_63) ;  /* 0x0000001105587547 */ /* 0x000fea000b800000 */
[----:B------:R-:W-:Y:S01]  /*3530*/  UMOV UR4, 0x40 ;  /* 0x0000004000047882 */ /* 0x000fe20000000000 */
[----:B------:R-:W-:Y:S01]  /*3540*/  NOP ;  /* 0x0000000000007918 */ /* 0x000fe20000000000 */
[----:B------:R-:W-:Y:S01]  /*3550*/  ULEA UR5, UR45, UR4, 0x18 ;  /* 0x000000042d057291 */ /* 0x000fe2000f8ec0ff */
[----:B------:R-:W-:Y:S02]  /*3560*/  UMOV UR6, 0x400 ;  /* 0x0000040000067882 */ /* 0x000fe40000000000 */
[----:B------:R-:W-:-:S06]  /*3570*/  ULEA UR6, UR45, UR6, 0x18 ;  /* 0x000000062d067291 */ /* 0x000fcc000f8ec0ff */
[----:B------:R-:W2:Y:S02]  /*3580*/  LDS.U8 R3, [UR5+0x1c] ;  /* 0x00001c05ff037984 */ /* 0x000ea40008000000 */
[----:B--2---:R-:W-:-:S13]  /*3590*/  ISETP.NE.AND P0, PT, R3, RZ, PT ;  /* 0x000000ff0300720c */ /* 0x004fda0003f05270 */
[----:B------:R-:W-:Y:S05]  /*35a0*/  @P0 BRA `(.L_x_64) ;  /* 0x0000000400080947 */ /* 0x000fea0003800000 */
[----:B------:R-:W-:Y:S02]  /*35b0*/  UISETP.NE.U32.AND UP1, UPT, UR33, 0x1, UPT ;  /* 0x000000012100788c */ /* 0x000fe4000bf25070 */
[----:B------:R-:W-:-:S07]  /*35c0*/  UIADD3 UR7, UPT, UPT, UR5, 0x8, URZ ;  /* 0x0000000805077890 */ /* 0x000fce000fffe0ff */
[----:B------:R-:W-:Y:S05]  /*35d0*/  BRA.U !UP1, `(.L_x_65) ;  /* 0x00000001099c7547 */ /* 0x000fea000b800000 */
[----:B------:R-:W-:Y:S01]  /*35e0*/  ELECT P0, URZ, PT ;  /* 0x0000000000ff782f */ /* 0x000fe20003800000 */
[----:B------:R-:W-:-:S12]  /*35f0*/  BSSY B0, `(.L_x_65) ;  /* 0x0000025000007945 */ /* 0x000fd80003800000 */
[----:B------:R-:W-:Y:S05]  /*3600*/  @!P0 BRA `(.L_x_66) ;  /* 0x00000000008c8947 */ /* 0x000fea0003800000 */
[----:B------:R-:W-:-:S05]  /*3610*/  UMOV UR4, 0x10 ;  /* 0x0000001000047882 */ /* 0x000fca0000000000 */
[----:B------:R-:W-:Y:S04]  /*3620*/  DEPBAR.LE SB2, 0x36 ;  /* 0x0000ad800000791a */ /* 0x000fe80000000000 */
[----:B------:R-:W2:Y:S02]  /*3630*/  UTCATOMSWS.2CTA.FIND_AND_SET.ALIGN UP0, UR4, UR4 ;  /* 0x00000004000475e3 */ /* 0x000ea40008200800 */
[----:B--2---:R-:W-:Y:S01]  /*3640*/  MOV R10, UR4 ;  /* 0x00000004000a7c02 */ /* 0x004fe20008000f00 */
[----:B------:R-:W-:Y:S06]  /*3650*/  BRA.U UP0, `(.L_x_67) ;  /* 0x0000000100187547 */ /* 0x000fec000b800000 */
.L_x_68:
[----:B------:R-:W-:Y:S05]  /*3660*/  NANOSLEEP 0x64 ;  /* 0x000000640000795d */ /* 0x000fea0003800000 */
[----:B------:R-:W-:-:S05]  /*3670*/  UMOV UR4, 0x10 ;  /* 0x0000001000047882 */ /* 0x000fca0000000000 */
[----:B------:R-:W-:Y:S04]  /*3680*/  DEPBAR.LE SB2, 0x36 ;  /* 0x0000ad800000791a */ /* 0x000fe80000000000 */
[----:B------:R-:W2:Y:S02]  /*3690*/  UTCATOMSWS.2CTA.FIND_AND_SET.ALIGN UP0, UR4, UR4 ;  /* 0x00000004000475e3 */ /* 0x000ea40008200800 */
[----:B--2---:R-:W-:Y:S01]  /*36a0*/  MOV R10, UR4 ;  /* 0x00000004000a7c02 */ /* 0x004fe20008000f00 */
[----:B------:R-:W-:Y:S05]  /*36b0*/  BRA.U !UP0, `(.L_x_68) ;  /* 0xfffffffd08e87547 */ /* 0x000fea000b83ffff */
.L_x_67:
[----:B------:R-:W2:Y:S01]  /*36c0*/  LDS R6, [UR5+0x10] ;  /* 0x00001005ff067984 */ /* 0x000ea20008000800 */
[----:B------:R-:W-:Y:S01]  /*36d0*/  IMAD.U32 R3, RZ, RZ, UR6 ;  /* 0x00000006ff037e24 */ /* 0x000fe2000f8e00ff */
[----:B------:R-:W-:-:S03]  /*36e0*/  MOV R4, UR34 ;  /* 0x0000002200047c02 */ /* 0x000fc60008000f00 */
[----:B------:R-:W-:Y:S01]  /*36f0*/  VIADD R3, R3, 0x190 ;  /* 0x0000019003037836 */ /* 0x000fe20000000000 */
[----:B--2---:R-:W-:-:S04]  /*3700*/  SHF.L.U32 R6, R6, 0x1f, RZ ;  /* 0x0000001f06067819 */ /* 0x004fc800000006ff */
[----:B------:R-:W2:Y:S02]  /*3710*/  SYNCS.PHASECHK.TRANS64.TRYWAIT P0, [UR5+0x8], R6 ;  /* 0x00000806ff0075a7 */ /* 0x000ea40008001105 */
[----:B--2---:R-:W-:Y:S05]  /*3720*/  @P0 BRA `(.L_x_69) ;  /* 0x0000000000080947 */ /* 0x004fea0003800000 */
[----:B------:R-:W2:Y:S02]  /*3730*/  SYNCS.PHASECHK.TRANS64.TRYWAIT P0, [UR5+0x8], R6 ;  /* 0x00000806ff0075a7 */ /* 0x000ea40008001105 */
[----:B--2---:R-:W-:Y:S05]  /*3740*/  @!P0 BRA `(.L_x_70) ;  /* 0x0000009000308947 */ /* 0x004fea0003800000 */
.L_x_69:
[----:B------:R-:W-:Y:S01]  /*3750*/  PRMT R4, R4, 0x654, R3 ;  /* 0x0000065404047816 */ /* 0x000fe20000000003 */
[----:B------:R-:W-:Y:S01]  /*3760*/  HFMA2 R3, -RZ, RZ, 0, 5.9604644775390625e-08 ;  /* 0x00000001ff037431 */ /* 0x000fe200000001ff */
[----:B------:R-:W-:Y:S01]  /*3770*/  UPRMT UR4, UR34, 0x654, UR7 ;  /* 0x0000065422047896 */ /* 0x000fe20008000007 */
[----:B------:R-:W-:Y:S02]  /*3780*/  IMAD.MOV.U32 R7, RZ, RZ, 0xffff ;  /* 0x0000ffffff077424 */ /* 0x000fe400078e00ff */
[----:B--2---:R-:W-:Y:S02]  /*3790*/  IMAD.MOV.U32 R6, RZ, RZ, 0x4 ;  /* 0x00000004ff067424 */ /* 0x004fe400078e00ff */
[----:B------:R-:W-:Y:S01]  /*37a0*/  IMAD.SHL.U32 R9, R10, 0x20, RZ ;  /* 0x000000200a097824 */ /* 0x000fe200078e00ff */
[----:B------:R-:W-:Y:S02]  /*37b0*/  MOV R5, UR4 ;  /* 0x0000000400057c02 */ /* 0x000fe40008000f00 */
[-C--:B------:R-:W-:Y:S01]  /*37c0*/  SHF.L.U32 R8, R7, R10.reuse, RZ ;  /* 0x0000000a07087219 */ /* 0x080fe200000006ff */
[----:B------:R2:W-:Y:S01]  /*37d0*/  SYNCS.ARRIVE.TRANS64.RED RZ, [UR4], R6 ;  /* 0x00000006ffff79a7 */ /* 0x0005e20008000404 */
[----:B------:R-:W-:Y:S01]  /*37e0*/  SHF.L.U32 R7, R3, R10, RZ ;  /* 0x0000000a03077219 */ /* 0x000fe200000006ff */
[----:B------:R2:W-:Y:S04]  /*37f0*/  STS [UR6+0x190], R9 ;  /* 0x00019009ff007988 */ /* 0x0005e80008000806 */
[----:B------:R2:W-:Y:S04]  /*3800*/  STAS [R4.64], R10 ;  /* 0x0000000a04007dbd */ /* 0x0005e8000c0008ff */
[----:B------:R2:W-:Y:S04]  /*3810*/  ATOMS.OR RZ, [UR5+0x14], R8 ;  /* 0x00001408ffff798c */ /* 0x0005e8000b000005 */
[----:B------:R2:W-:Y:S04]  /*3820*/  ATOMS.OR RZ, [UR5+0x18], R7 ;  /* 0x00001807ffff798c */ /* 0x0005e8000b000005 */
[----:B------:R2:W-:Y:S02]  /*3830*/  ATOMS.XOR RZ, [UR5+0x10], R3 ;  /* 0x00001003ffff798c */ /* 0x0005e4000b800005 */
.L_x_66:
[----:B-1----:R-:W-:Y:S05]  /*3840*/  BSYNC B0 ;  /* 0x0000000000007941 */ /* 0x002fea0003800000 */
.L_x_65:
[----:B------:R-:W-:Y:S05]  /*3850*/  BRA.U UP1, `(.L_x_71) ;  /* 0x00000001016c7547 */ /* 0x000fea000b800000 */
[----:B------:R-:W-:-:S03]  /*3860*/  UMOV UR4, 0xffffffff ;  /* 0xffffffff00047882 */ /* 0x000fc60000000000 */
[----:B------:R-:W-:Y:S05]  /*3870*/  BRA.DIV UR4, `(.L_x_72) ;  /* 0x0000008e04fc7947 */ /* 0x000fea000b800000 */
[----:B------:R-:W-:-:S13]  /*3880*/  ELECT P0, URZ, PT ;  /* 0x0000000000ff782f */ /* 0x000fda0003800000 */
.L_x_183:
[----:B------:R-:W-:Y:S05]  /*3890*/  @!P0 BRA `(.L_x_71) ;  /* 0x00000000005c8947 */ /* 0x000fea0003800000 */
[----:B--2---:R-:W2:Y:S02]  /*38a0*/  LDS R4, [UR5+0x10] ;  /* 0x00001005ff047984 */ /* 0x004ea40008000800 */
[----:B--2---:R-:W-:-:S04]  /*38b0*/  SHF.L.U32 R4, R4, 0x1f, RZ ;  /* 0x0000001f04047819 */ /* 0x004fc800000006ff */
[----:B------:R-:W2:Y:S02]  /*38c0*/  SYNCS.PHASECHK.TRANS64.TRYWAIT P0, [UR5+0x8], R4 ;  /* 0x00000804ff0075a7 */ /* 0x000ea40008001105 */
[----:B--2---:R-:W-:Y:S05]  /*38d0*/  @P0 BRA `(.L_x_73) ;  /* 0x0000000000080947 */ /* 0x004fea0003800000 */
[----:B------:R-:W2:Y:S02]  /*38e0*/  SYNCS.PHASECHK.TRANS64.TRYWAIT P0, [UR5+0x8], R4 ;  /* 0x00000804ff0075a7 */ /* 0x000ea40008001105 */
[----:B--2---:R-:W-:Y:S05]  /*38f0*/  @!P0 BRA `(.L_x_74) ;  /* 0x0000009000008947 */ /* 0x004fea0003800000 */
.L_x_73:
[----:B------:R-:W3:Y:S01]  /*3900*/  LDS R6, [UR6+0x190] ;  /* 0x00019006ff067984 */ /* 0x000ee20008000800 */
[----:B--2---:R-:W-:Y:S02]  /*3910*/  HFMA2 R3, -RZ, RZ, 0, 5.9604644775390625e-08 ;  /* 0x00000001ff037431 */ /* 0x004fe400000001ff */
[----:B------:R-:W-:Y:S01]  /*3920*/  IMAD.MOV.U32 R4, RZ, RZ, 0xffff ;  /* 0x0000ffffff047424 */ /* 0x000fe200078e00ff */
[----:B------:R-:W-:Y:S01]  /*3930*/  UPRMT UR4, UR34, 0x654, UR7 ;  /* 0x0000065422047896 */ /* 0x000fe20008000007 */
[----:B---3--:R-:W-:-:S03]  /*3940*/  IMAD.SHL.U32 R5, R6, 0x20, RZ ;  /* 0x0000002006057824 */ /* 0x008fc600078e00ff */
[-C--:B------:R-:W-:Y:S02]  /*3950*/  SHF.L.U32 R4, R4, R6.reuse, RZ ;  /* 0x0000000604047219 */ /* 0x080fe400000006ff */
[----:B------:R-:W-:Y:S01]  /*3960*/  SHF.L.U32 R6, R3, R6, RZ ;  /* 0x0000000603067219 */ /* 0x000fe200000006ff */
[----:B------:R3:W-:Y:S04]  /*3970*/  STS [UR6+0x190], R5 ;  /* 0x00019005ff007988 */ /* 0x0007e80008000806 */
[----:B------:R3:W-:Y:S04]  /*3980*/  ATOMS.OR RZ, [UR5+0x14], R4 ;  /* 0x00001404ffff798c */ /* 0x0007e8000b000005 */
[----:B------:R3:W-:Y:S01]  /*3990*/  ATOMS.OR RZ, [UR5+0x18], R6 ;  /* 0x00001806ffff798c */ /* 0x0007e2000b000005 */
[----:B------:R-:W-:Y:S03]  /*39a0*/  SYNCS.ARRIVE.TRANS64.RED.A1T0 RZ, [UR4], RZ ;  /* 0x000000ffffff79a7 */ /* 0x000fe60008100404 */
[----:B------:R3:W-:Y:S01]  /*39b0*/  ATOMS.XOR RZ, [UR5+0x10], R3 ;  /* 0x00001003ffff798c */ /* 0x0007e2000b800005 */
[----:B------:R-:W-:Y:S05]  /*39c0*/  BRA `(.L_x_71) ;  /* 0x0000000000107947 */ /* 0x000fea0003800000 */
.L_x_64:
[----:B------:R-:W-:Y:S02]  /*39d0*/  MOV R3, 0xffffffff ;  /* 0xffffffff00037802 */ /* 0x000fe40000000f00 */
[----:B------:R-:W-:-:S03]  /*39e0*/  MOV R4, 0x3a10 ;  /* 0x00003a1000047802 */ /* 0x000fc60000000f00 */
[----:B------:R2:W-:Y:S04]  /*39f0*/  STS [UR6+0x190], R3 ;  /* 0x00019003ff007988 */ /* 0x0005e80008000806 */
[----:B-12--5:R-:W-:Y:S05]  /*3a00*/  CALL.REL.NOINC `($__internal_1_$__cuda_sm10x_tcgen05_guardrail_trap_phase_invalid_during_alloc) ;  /* 0x0000009400a07944 */ /* 0x026fea0003c00000 */
.L_x_71:
[----:B------:R-:W-:Y:S05]  /*3a10*/  WARPSYNC.ALL ;  /* 0x0000000000007948 */ /* 0x000fea0003800000 */
[----:B------:R-:W4:Y:S01]  /*3a20*/  S2UR UR4, SR_CgaCtaId ;  /* 0x00000000000479c3 */ /* 0x000f220000008800 */
[----:B------:R-:W-:Y:S01]  /*3a30*/  UMOV UR17, 0x400 ;  /* 0x0000040000117882 */ /* 0x000fe20000000000 */
[----:B------:R-:W-:-:S06]  /*3a40*/  NOP ;  /* 0x0000000000007918 */ /* 0x000fcc0000000000 */
[----:B------:R-:W-:Y:S06]  /*3a50*/  BAR.ARV 0x6, 0xa0 ;  /* 0x0182800000007b1d */ /* 0x000fec0000002000 */
[----:B------:R-:W1:Y:S01]  /*3a60*/  LDCU UR6, c[0x0][0x38c] ;  /* 0x00007180ff0677ac */ /* 0x000e620008000800 */
[----:B------:R-:W-:Y:S01]  /*3a70*/  LOP3.LUT R0, R0, 0xffff, RZ, 0xc0, !PT ;  /* 0x0000ffff00007812 */ /* 0x000fe200078ec0ff */
[----:B--2---:R-:W-:Y:S01]  /*3a80*/  IMAD.MOV.U32 R9, RZ, RZ, 0x1 ;  /* 0x00000001ff097424 */ /* 0x004fe200078e00ff */
[----:B------:R-:W-:Y:S01]  /*3a90*/  LOP3.LUT R2, R2, 0xffff, RZ, 0xc0, !PT ;  /* 0x0000ffff02027812 */ /* 0x000fe200078ec0ff */
[----:B------:R-:W-:Y:S01]  /*3aa0*/  IMAD.MOV.U32 R8, RZ, RZ, RZ ;  /* 0x000000ffff087224 */ /* 0x000fe200078e00ff */
[----:B------:R-:W-:Y:S01]  /*3ab0*/  R2UR UR30, R0 ;  /* 0x00000000001e72ca */ /* 0x000fe200000e0000 */
[----:B------:R-:W-:Y:S01]  /*3ac0*/  UMOV UR24, URZ ;  /* 0x000000ff00187c82 */ /* 0x000fe20008000000 */
[----:B------:R-:W-:Y:S01]  /*3ad0*/  R2UR UR20, R2 ;  /* 0x00000000021472ca */ /* 0x000fe200000e0000 */
[----:B------:R-:W-:Y:S01]  /*3ae0*/  UMOV UR15, URZ ;  /* 0x000000ff000f7c82 */ /* 0x000fe20008000000 */
[----:B------:R-:W-:Y:S01]  /*3af0*/  UMOV UR14, URZ ;  /* 0x000000ff000e7c82 */ /* 0x000fe20008000000 */
[----:B----4-:R-:W-:-:S02]  /*3b00*/  ULEA UR17, UR4, UR17, 0x18 ;  /* 0x0000001104117291 */ /* 0x010fc4000f8ec0ff */
[----:B------:R-:W-:Y:S02]  /*3b10*/  UISETP.NE.AND UP3, UPT, UR33, URZ, UPT ;  /* 0x000000ff2100728c */ /* 0x000fe4000bf65270 */
[----:B------:R-:W-:Y:S02]  /*3b20*/  UIADD3 UR5, UPT, UPT, UR17, 0xc400, URZ ;  /* 0x0000c40011057890 */ /* 0x000fe4000fffe0ff */
[----:B------:R-:W-:Y:S02]  /*3b30*/  UIADD3 UR4, UPT, UPT, UR17, 0x22400, URZ ;  /* 0x0002240011047890 */ /* 0x000fe4000fffe0ff */
[----:B-1----:R-:W-:Y:S01]  /*3b40*/  UIADD3 UR6, UPT, UPT, UR6, 0x3f, URZ ;  /* 0x0000003f06067890 */ /* 0x002fe2000fffe0ff */
[----:B---3--:R-:W1:Y:S01]  /*3b50*/  LDS R3, [UR17+0x190] ;  /* 0x00019011ff037984 */ /* 0x008e620008000800 */
[----:B------:R-:W-:Y:S02]  /*3b60*/  USHF.R.U32.HI UR5, URZ, 0x4, UR5 ;  /* 0x00000004ff057899 */ /* 0x000fe40008011605 */
[----:B------:R-:W-:-:S02]  /*3b70*/  USHF.R.S32.HI UR25, URZ, 0x1f, UR6 ;  /* 0x0000001fff197899 */ /* 0x000fc40008011406 */
[----:B------:R-:W-:Y:S02]  /*3b80*/  USHF.R.U32.HI UR4, URZ, 0x4, UR4 ;  /* 0x00000004ff047899 */ /* 0x000fe40008011604 */
[----:B------:R-:W-:Y:S02]  /*3b90*/  ULEA.HI UR25, UR25, UR6, URZ, 0x6 ;  /* 0x0000000619197291 */ /* 0x000fe4000f8f30ff */
[----:B------:R-:W-:Y:S02]  /*3ba0*/  ULOP3.LUT UR5, UR5, 0x3fff, URZ, 0xc0, !UPT ;  /* 0x00003fff05057892 */ /* 0x000fe4000f8ec0ff */
[----:B------:R-:W-:Y:S02]  /*3bb0*/  USHF.R.S32.HI UR25, URZ, 0x6, UR25 ;  /* 0x00000006ff197899 */ /* 0x000fe40008011419 */
[----:B------:R-:W-:Y:S02]  /*3bc0*/  ULOP3.LUT UR22, UR4, 0x3fff, URZ, 0xc0, !UPT ;  /* 0x00003fff04167892 */ /* 0x000fe4000f8ec0ff */
[----:B------:R-:W-:-:S02]  /*3bd0*/  UISETP.LT.AND UP0, UPT, UR25, 0x1, UPT ;  /* 0x000000011900788c */ /* 0x000fc4000bf01270 */
[----:B------:R-:W-:Y:S02]  /*3be0*/  ULOP3.LUT UR21, UR5, 0x10000, URZ, 0xfc, !UPT ;  /* 0x0001000005157892 */ /* 0x000fe4000f8efcff */
[----:B------:R-:W-:Y:S02]  /*3bf0*/  ULOP3.LUT UR22, UR22, 0x10000, URZ, 0xfc, !UPT ;  /* 0x0001000016167892 */ /* 0x000fe4000f8efcff */
[----:B------:R-:W-:Y:S01]  /*3c00*/  USEL UR31, UR25, 0x1, !UP0 ;  /* 0x00000001191f7887 */ /* 0x000fe2000c000000 */
[----:B------:R-:W-:Y:S01]  /*3c10*/  UMOV UR28, 0x0 ;  /* 0x00000000001c7882 */ /* 0x000fe20000000000 */
[----:B------:R-:W-:Y:S01]  /*3c20*/  UMOV UR29, 0x10400010 ;  /* 0x10400010001d7882 */ /* 0x000fe20000000000 */
[----:B------:R-:W-:Y:S01]  /*3c30*/  UMOV UR26, 0x0 ;  /* 0x00000000001a7882 */ /* 0x000fe20000000000 */
[----:B------:R-:W-:Y:S01]  /*3c40*/  UMOV UR27, 0x10400010 ;  /* 0x10400010001b7882 */ /* 0x000fe20000000000 */
[----:B-1----:R-:W-:Y:S02]  /*3c50*/  R2UR UR32, R3 ;  /* 0x00000000032072ca */ /* 0x002fe400000e0000 */
[----:B------:R-:W-:-:S13]  /*3c60*/  CS2R R2, SRZ ;  /* 0x0000000000027805 */ /* 0x000fda000001ff00 */
.L_x_82:
[C---:B------:R-:W-:Y:S02]  /*3c70*/  LEA R0, R8.reuse, UR17, 0x3 ;  /* 0x0000001108007c11 */ /* 0x040fe4000f8e18ff */
[----:B------:R-:W-:Y:S02]  /*3c80*/  SHF.L.U32 R5, R3, 0x1f, RZ ;  /* 0x0000001f03057819 */ /* 0x000fe400000006ff */
[----:B------:R-:W-:Y:S02]  /*3c90*/  LEA R4, R8, UR17, 0x4 ;  /* 0x0000001108047c11 */ /* 0x000fe4000f8e20ff */
[----:B------:R-:W1:Y:S02]  /*3ca0*/  SYNCS.PHASECHK.TRANS64.TRYWAIT P0, [R0+URZ+0x100], R5 ;  /* 0x00010005000075a7 */ /* 0x000e6400080011ff */
[----:B-1-3--:R-:W-:Y:S05]  /*3cb0*/  @!P0 BRA `(.L_x_75) ;  /* 0x0000008c00288947 */ /* 0x00afea0003800000 */
.L_x_184:
[----:B-1----:R-:W1:Y:S01]  /*3cc0*/  LDS.128 R4, [R4+0x170] ;  /* 0x0001700004047984 */ /* 0x002e620000000c00 */
[----:B------:R-:W-:Y:S02]  /*3cd0*/  VIADD R0, R0, 0x110 ;  /* 0x0000011000007836 */ /* 0x000fe40000000000 */
[----:B------:R-:W-:Y:S01]  /*3ce0*/  VIADD R8, R8, 0x1 ;  /* 0x0000000108087836 */ /* 0x000fe20000000000 */
[----:B------:R-:W-:Y:S01]  /*3cf0*/  @!PT LDS RZ, [RZ] ;  /* 0x00000000fffff984 */ /* 0x000fe20000000800 */
[----:B------:R-:W-:Y:S01]  /*3d00*/  @!PT LDS RZ, [RZ] ;  /* 0x00000000fffff984 */ /* 0x000fe20000000800 */
[----:B------:R-:W-:Y:S01]  /*3d10*/  @!PT LDS RZ, [RZ] ;  /* 0x00000000fffff984 */ /* 0x000fe20000000800 */
[----:B------:R-:W-:Y:S01]  /*3d20*/  @!PT LDS RZ, [RZ] ;  /* 0x00000000fffff984 */ /* 0x000fe20000000800 */
[----:B------:R2:W-:Y:S06]  /*3d30*/  MEMBAR.ALL.CTA ;  /* 0x0000000000007992 */ /* 0x0005ec0000008000 */
[----:B--2---:R-:W2:Y:S01]  /*3d40*/  FENCE.VIEW.ASYNC.S ;  /* 0x00000000000073c6 */ /* 0x004ea20000000000 */
[----:B------:R-:W-:-:S04]  /*3d50*/  PRMT R0, RZ, 0x654, R0 ;  /* 0x00000654ff007816 */ /* 0x000fc80000000000 */
[----:B--2---:R2:W-:Y:S01]  /*3d60*/  SYNCS.ARRIVE.TRANS64.RED.A1T0 RZ, [R0+URZ], RZ ;  /* 0x000000ff00ff79a7 */ /* 0x0045e200081004ff */
[----:B-1----:R-:W-:Y:S01]  /*3d70*/  LOP3.LUT P1, RZ, R6, 0x1, RZ, 0xc0, !PT ;  /* 0x0000000106ff7812 */ /* 0x002fe2000782c0ff */
[----:B--2---:R-:W-:-:S12]  /*3d80*/  BRA.U UP3, `(.L_x_76) ;  /* 0x0000000103e07547 */ /* 0x004fd8000b800000 */
[----:B------:R-:W1:Y:S01]  /*3d90*/  LDCU UR4, c[0x0][0x38c] ;  /* 0x00007180ff0477ac */ /* 0x000e620008000800 */
[----:B------:R-:W-:Y:S02]  /*3da0*/  PLOP3.LUT P2, PT, PT, PT, PT, 0x80, 0x8 ;  /* 0x000000000008781c */ /* 0x000fe40003f4f070 */
[----:B------:R-:W-:Y:S01]  /*3db0*/  SHF.L.U32 R5, R9, 0x1f, RZ ;  /* 0x0000001f09057819 */ /* 0x000fe200000006ff */
[----:B------:R-:W-:Y:S02]  /*3dc0*/  ULEA UR23, UR24, UR17, 0x3 ;  /* 0x0000001118177291 */ /* 0x000fe4000f8e18ff */
[----:B------:R-:W-:Y:S02]  /*3dd0*/  ULEA UR18, UR24, UR32, 0x8 ;  /* 0x0000002018127291 */ /* 0x000fe4000f8e40ff */
[----:B-1----:R-:W-:-:S06]  /*3de0*/  UISETP.GE.AND UP0, UPT, UR4, 0x1, UPT ;  /* 0x000000010400788c */ /* 0x002fcc000bf06270 */
[----:B------:R-:W-:-:S05]  /*3df0*/  PLOP3.LUT P0, PT, PT, PT, UP0, 0x80, 0x8 ;  /* 0x000000000008781c */ /* 0x000fca0003f0f008 */
[----:B------:R-:W-:-:S08]  /*3e00*/  @UP0 ULEA UR4, UR15, UR17, 0x3 ;  /* 0x000000110f040291 */ /* 0x000fd0000f8e18ff */
[----:B------:R-:W-:-:S04]  /*3e10*/  @P0 SHF.L.U32 R0, R2, 0x1f, RZ ;  /* 0x0000001f02000819 */ /* 0x000fc800000006ff */
[----:B------:R1:W2:Y:S01]  /*3e20*/  @P0 SYNCS.PHASECHK.TRANS64.TRYWAIT P2, [UR4], R0 ;  /* 0x00000000ff0005a7 */ /* 0x0002a20008041104 */
[----:B------:R-:W3:Y:S02]  /*3e30*/  SYNCS.PHASECHK.TRANS64.TRYWAIT P0, [UR23+0x130], R5 ;  /* 0x00013005ff0075a7 */ /* 0x000ee40008001117 */
[----:B-123--:R-:W-:Y:S05]  /*3e40*/  @!P0 BRA `(.L_x_77) ;  /* 0x0000008800d88947 */ /* 0x00efea0003800000 */
.L_x_186:
[----:B------:R-:W-:Y:S01]  /*3e50*/  UMOV UR19, UR14 ;  /* 0x0000000e00137c82 */ /* 0x000fe20008000000 */
[----:B------:R-:W-:Y:S05]  /*3e60*/  BRA.U !UP0, `(.L_x_78) ;  /* 0x0000000108987547 */ /* 0x000fea000b800000 */
[----:B------:R-:W-:Y:S02]  /*3e70*/  UIADD3 UR19, UPT, UPT, UR31, UR14, URZ ;  /* 0x0000000e1f137290 */ /* 0x000fe4000fffe0ff */
[----:B------:R-:W-:Y:S01]  /*3e80*/  UPLOP3.LUT UP2, UPT, UPT, UPT, UPT, 0x40, 0x4 ;  /* 0x000000000004789c */ /* 0x000fe20003f4e870 */
[----:B------:R-:W-:Y:S01]  /*3e90*/  UMOV UR16, UR25 ;  /* 0x0000001900107c82 */ /* 0x000fe20008000000 */
[----:B------:R-:W-:-:S09]  /*3ea0*/  UMOV UR6, UR15 ;  /* 0x0000000f00067c82 */ /* 0x000fd20008000000 */
.L_x_81:
[----:B--2---:R-:W-:Y:S01]  /*3eb0*/  ULEA UR5, UR6, UR17, 0x3 ;  /* 0x0000001106057291 */ /* 0x004fe2000f8e18ff */
[----:B---3--:R-:W-:Y:S11]  /*3ec0*/  @P2 BRA `(.L_x_79) ;  /* 0x00000000000c2947 */ /* 0x008ff60003800000 */
[----:B-1----:R-:W-:Y:S04]  /*3ed0*/  SHF.L.U32 R5, R2, 0x1f, RZ ;  /* 0x0000001f02057819 */ /* 0x002fe800000006ff */
[----:B------:R-:W1:Y:S02]  /*3ee0*/  SYNCS.PHASECHK.TRANS64.TRYWAIT P0, [UR5], R5 ;  /* 0x00000005ff0075a7 */ /* 0x000e640008001105 */
[----:B-1----:R-:W-:Y:S05]  /*3ef0*/  @!P0 BRA `(.L_x_80) ;  /* 0x0000008800c48947 */ /* 0x002fea0003800000 */
.L_x_79:
[----:B------:R-:W-:Y:S01]  /*3f00*/  UISETP.NE.AND UP0, UPT, UR16, 0x1, UPT ;  /* 0x000000011000788c */ /* 0x000fe2000bf05270 */
[----:B------:R-:W-:Y:S01]  /*3f10*/  PLOP3.LUT P2, PT, PT, PT, PT, 0x80, 0x8 ;  /* 0x000000000008781c */ /* 0x000fe20003f4f070 */
[----:B------:R-:W-:Y:S02]  /*3f20*/  UIADD3 UR4, UPT, UPT, UR6, 0x1, URZ ;  /* 0x0000000106047890 */ /* 0x000fe4000fffe0ff */
[----:B------:R-:W-:Y:S02]  /*3f30*/  ULEA UR12, UR6, UR22, 0x9 ;  /* 0x00000016060c7291 */ /* 0x000fe4000f8e48ff */
[----:B------:R-:W-:Y:S01]  /*3f40*/  UISETP.NE.AND UP1, UPT, UR4, 0xb, UPT ;  /* 0x0000000b0400788c */ /* 0x000fe2000bf25270 */
[----:B------:R-:W-:Y:S01]  /*3f50*/  PLOP3.LUT P0, PT, PT, PT, UP0, 0x80, 0x8 ;  /* 0x000000000008781c */ /* 0x000fe20003f0f008 */
[----:B------:R-:W-:Y:S02]  /*3f60*/  UIADD3 UR10, UPT, UPT, UR12, 0x2, URZ ;  /* 0x000000020c0a7890 */ /* 0x000fe4000fffe0ff */
[----:B------:R-:W-:Y:S02]  /*3f70*/  USEL UR7, URZ, 0x1, UP1 ;  /* 0x00000001ff077887 */ /* 0x000fe40008800000 */
[----:B------:R-:W-:Y:S02]  /*3f80*/  USEL UR15, UR4, URZ, UP1 ;  /* 0x000000ff040f7287 */ /* 0x000fe40008800000 */
[----:B------:R-:W-:Y:S02]  /*3f90*/  UIADD3 UR14, UPT, UPT, UR14, 0x1, URZ ;  /* 0x000000010e0e7890 */ /* 0x000fe4000fffe0ff */
[----:B------:R-:W-:Y:S01]  /*3fa0*/  @UP0 ULEA UR4, UR15, UR17, 0x3 ;  /* 0x000000110f040291 */ /* 0x000fe2000f8e18ff */
[----:B------:R-:W-:Y:S01]  /*3fb0*/  LOP3.LUT R2, R2, UR7, RZ, 0x3c, !PT ;  /* 0x0000000702027c12 */ /* 0x000fe2000f8e3cff */
[----:B------:R-:W-:Y:S01]  /*3fc0*/  UIADD3 UR7, UPT, UPT, UR5, 0x58, URZ ;  /* 0x0000005805077890 */ /* 0x000fe2000fffe0ff */
[----:B------:R-:W-:Y:S02]  /*3fd0*/  UMOV UR13, 0x80004020 ;  /* 0x80004020000d7882 */ /* 0x000fe40000000000 */
[----:B-1----:R-:W-:Y:S01]  /*3fe0*/  @P0 SHF.L.U32 R0, R2, 0x1f, RZ ;  /* 0x0000001f02000819 */ /* 0x002fe200000006ff */
[----:B------:R-:W-:Y:S01]  /*3ff0*/  UMOV UR5, 0x80004020 ;  /* 0x8000402000057882 */ /* 0x000fe20000000000 */
[----:B------:R-:W-:Y:S01]  /*4000*/  UMOV UR11, 0x80004020 ;  /* 0x80004020000b7882 */ /* 0x000fe20000000000 */
[----:B------:R-:W-:Y:S01]  /*4010*/  UMOV UR9, 0x80004020 ;  /* 0x8000402000097882 */ /* 0x000fe20000000000 */
[----:B------:R2:W3:Y:S01]  /*4020*/  @P0 SYNCS.PHASECHK.TRANS64.TRYWAIT P2, [UR4], R0 ;  /* 0x00000000ff0005a7 */ /* 0x0004e20008041104 */
[----:B------:R-:W-:Y:S02]  /*4030*/  ULEA UR4, UR6, UR21, 0x9 ;  /* 0x0000001506047291 */ /* 0x000fe4000f8e48ff */
[----:B------:R-:W-:Y:S02]  /*4040*/  UISETP.NE.AND UP0, UPT, UR14, UR19, UPT ;  /* 0x000000130e00728c */ /* 0x000fe4000bf05270 */
[----:B------:R-:W-:Y:S02]  /*4050*/  UIADD3 UR8, UPT, UPT, UR4, 0x2, URZ ;  /* 0x0000000204087890 */ /* 0x000fe4000fffe0ff */
[----:B------:R-:W-:Y:S01]  /*4060*/  UIADD3 UR16, UPT, UPT, UR16, -0x1, URZ ;  /* 0xffffffff10107890 */ /* 0x000fe2000fffe0ff */
[----:B------:R-:W-:Y:S02]  /*4070*/  UMOV UR6, UR15 ;  /* 0x0000000f00067c82 */ /* 0x000fe40008000000 */
[----:B------:R2:W-:Y:S01]  /*4080*/  UTCQMMA.2CTA gdesc[UR4], gdesc[UR12], tmem[UR18], tmem[UR28], idesc[UR29], UP2 ;  /* 0x00ff1c0c040075ea */ /* 0x0005e20009200312 */
[----:B------:R-:W-:Y:S03]  /*4090*/  UPLOP3.LUT UP2, UPT, UPT, UPT, UPT, 0x80, 0x8 ;  /* 0x000000000008789c */ /* 0x000fe60003f4f070 */
[----:B------:R2:W-:Y:S01]  /*40a0*/  UTCQMMA.2CTA gdesc[UR8], gdesc[UR10], tmem[UR18], tmem[UR26], idesc[UR27], UPT ;  /* 0x00ff1a0a080075ea */ /* 0x0005e2000ba00312 */
[----:B------:R2:W-:Y:S01]  /*40b0*/  UTCBAR.2CTA.MULTICAST [UR7], URZ, UR20 ;  /* 0x000000ff070073e9 */ /* 0x0005e20008200814 */
[----:B------:R-:W-:Y:S06]  /*40c0*/  BRA.U UP0, `(.L_x_81) ;  /* 0xfffffffd00787547 */ /* 0x000fec000b83ffff */
.L_x_78:
[----:B--2---:R-:W-:Y:S01]  /*40d0*/  UIADD3 UR4, UPT, UPT, UR23, 0x120, URZ ;  /* 0x0000012017047890 */ /* 0x004fe2000fffe0ff */
[----:B------:R-:W-:-:S08]  /*40e0*/  UMOV UR14, UR19 ;  /* 0x00000013000e7c82 */ /* 0x000fd00008000000 */
[----:B------:R2:W-:Y:S01]  /*40f0*/  UTCBAR.2CTA.MULTICAST [UR4], URZ, UR30 ;  /* 0x000000ff040073e9 */ /* 0x0005e2000820081e */
[----:B------:R-:W-:Y:S02]  /*4100*/  NOP ;  /* 0x0000000000007918 */ /* 0x000fe40000000000 */
.L_x_76:
[----:B--2---:R-:W-:Y:S01]  /*4110*/  UIADD3 UR4, UPT, UPT, UR24, 0x1, URZ ;  /* 0x0000000118047890 */ /* 0x004fe2000fffe0ff */
[----:B------:R-:W-:-:S03]  /*4120*/  ISETP.NE.AND P0, PT, R8, 0x2, PT ;  /* 0x000000020800780c */ /* 0x000fc60003f05270 */
[----:B------:R-:W-:Y:S01]  /*4130*/  UISETP.NE.AND UP0, UPT, UR4, 0x2, UPT ;  /* 0x000000020400788c */ /* 0x000fe2000bf05270 */
[----:B-1----:R-:W-:Y:S02]  /*4140*/  SEL R0, RZ, 0x1, P0 ;  /* 0x00000001ff007807 */ /* 0x002fe40000000000 */
[----:B------:R-:W-:Y:S01]  /*4150*/  SEL R8, R8, RZ, P0 ;  /* 0x000000ff08087207 */ /* 0x000fe20000000000 */
[----:B------:R-:W-:Y:S01]  /*4160*/  USEL UR5, URZ, 0x1, UP0 ;  /* 0x00000001ff057887 */ /* 0x000fe20008000000 */
[----:B------:R-:W-:Y:S01]  /*4170*/  LOP3.LUT R3, R3, R0, RZ, 0x3c, !PT ;  /* 0x0000000003037212 */ /* 0x000fe200078e3cff */
[----:B------:R-:W-:-:S04]  /*4180*/  USEL UR24, UR4, URZ, UP0 ;  /* 0x000000ff04187287 */ /* 0x000fc80008000000 */
[----:B------:R-:W-:Y:S01]  /*4190*/  LOP3.LUT R9, R9, UR5, RZ, 0x3c, !PT ;  /* 0x0000000509097c12 */ /* 0x000fe2000f8e3cff */
[----:B------:R-:W-:Y:S07]  /*41a0*/  @P1 BRA `(.L_x_82) ;  /* 0xfffffff800b01947 */ /* 0x000fee000383ffff */
[----:B------:R-:W1:Y:S01]  /*41b0*/  S2UR UR8, SR_CgaCtaId ;  /* 0x00000000000879c3 */ /* 0x000e620000008800 */
[----:B------:R-:W-:Y:S01]  /*41c0*/  ELECT P0, URZ, PT ;  /* 0x0000000000ff782f */ /* 0x000fe20003800000 */
[----:B------:R-:W-:Y:S01]  /*41d0*/  HFMA2 R0, -RZ, RZ, 0, 5.9604644775390625e-08 ;  /* 0x00000001ff007431 */ /* 0x000fe200000001ff */
[----:B------:R-:W-:-:S05]  /*41e0*/  UMOV UR4, 0x40 ;  /* 0x0000004000047882 */ /* 0x000fca0000000000 */
[----:B------:R-:W-:Y:S01]  /*41f0*/  UVIRTCOUNT.DEALLOC.SMPOOL 0x80 ;  /* 0x000000800000784c */ /* 0x000fe20000000000 */
[----:B------:R-:W-:Y:S02]  /*4200*/  UISETP.NE.AND UP0, UPT, UR33, URZ, UPT ;  /* 0x000000ff2100728c */ /* 0x000fe4000bf05270 */
[----:B-1----:R-:W-:-:S09]  /*4210*/  ULEA UR8, UR8, UR4, 0x18 ;  /* 0x0000000408087291 */ /* 0x002fd2000f8ec0ff */
[----:B------:R1:W-:Y:S01]  /*4220*/  @P0 STS.U8 [UR8+0x1c], R0 ;  /* 0x00001c00ff000988 */ /* 0x0003e20008000008 */
[----:B------:R-:W-:Y:S05]  /*4230*/  BRA.U UP0, `(.L_x_83) ;  /* 0x0000000100587547 */ /* 0x000fea000b800000 */
[----:B------:R-:W-:Y:S01]  /*4240*/  UIADD3 UR5, UPT, UPT, UR17, 0x130, URZ ;  /* 0x0000013011057890 */ /* 0x000fe2000fffe0ff */
[----:B------:R-:W-:-:S03]  /*4250*/  SHF.L.U32 R3, R9, 0x1f, RZ ;  /* 0x0000001f09037819 */ /* 0x000fc600000006ff */
[----:B------:R-:W-:-:S09]  /*4260*/  ULEA UR4, UR24, UR5, 0x3 ;  /* 0x0000000518047291 */ /* 0x000fd2000f8e18ff */
[----:B------:R-:W2:Y:S02]  /*4270*/  SYNCS.PHASECHK.TRANS64.TRYWAIT P0, [UR4], R3 ;  /* 0x00000003ff0075a7 */ /* 0x000ea40008001104 */
[----:B--2---:R-:W-:Y:S05]  /*4280*/  @!P0 BRA `(.L_x_84) ;  /* 0x0000008400f88947 */ /* 0x004fea0003800000 */
.L_x_189:
[----:B------:R-:W-:-:S04]  /*4290*/  UIADD3 UR4, UPT, UPT, UR24, 0x1, URZ ;  /* 0x0000000118047890 */ /* 0x000fc8000fffe0ff */
[----:B------:R-:W-:-:S04]  /*42a0*/  UISETP.NE.AND UP1, UPT, UR4, 0x2, UPT ;  /* 0x000000020400788c */ /* 0x000fc8000bf25270 */
[----:B------:R-:W-:Y:S02]  /*42b0*/  USEL UR6, URZ, 0x1, UP1 ;  /* 0x00000001ff067887 */ /* 0x000fe40008800000 */
[----:B------:R-:W-:-:S04]  /*42c0*/  USEL UR4, UR4, URZ, UP1 ;  /* 0x000000ff04047287 */ /* 0x000fc80008800000 */
[----:B------:R-:W-:Y:S01]  /*42d0*/  ULEA UR4, UR4, UR5, 0x3 ;  /* 0x0000000504047291 */ /* 0x000fe2000f8e18ff */
[----:B-1----:R-:W-:-:S04]  /*42e0*/  LOP3.LUT R3, R9, UR6, RZ, 0x3c, !PT ;  /* 0x0000000609037c12 */ /* 0x002fc8000f8e3cff */
[----:B------:R-:W-:Y:S01]  /*42f0*/  SHF.L.U32 R3, R3, 0x1f, RZ ;  /* 0x0000001f03037819 */ /* 0x000fe200000006ff */
[----:B------:R-:W-:-:S04]  /*4300*/  IMAD.U32 R0, RZ, RZ, UR4 ;  /* 0x00000004ff007e24 */ /* 0x000fc8000f8e00ff */
[----:B------:R1:W2:Y:S03]  /*4310*/  SYNCS.PHASECHK.TRANS64.TRYWAIT P0, [R0+URZ], R3 ;  /* 0x00000003000075a7 */ /* 0x0002a600080011ff */
[----:B--2---:R-:W-:Y:S05]  /*4320*/  @!P0 NANOSLEEP.SYNCS 0x989680 ;  /* 0x009896800000895d */ /* 0x004fea0003900000 */
[----:B------:R-:W2:Y:S02]  /*4330*/  @!P0 SYNCS.PHASECHK.TRANS64 P0, [R0+URZ], R3 ;  /* 0x00000003000085a7 */ /* 0x000ea400080010ff */
[----:B--2---:R-:W-:Y:S05]  /*4340*/  @P0 BRA `(.L_x_85) ;  /* 0x0000000000200947 */ /* 0x004fea0003800000 */
.L_x_86:
[----:B--2---:R2:W4:Y:S02]  /*4350*/  SYNCS.PHASECHK.TRANS64.TRYWAIT P0, [R0+URZ], R3 ;  /* 0x00000003000075a7 */ /* 0x00452400080011ff */
[----:B----4-:R-:W-:Y:S05]  /*4360*/  @!P0 NANOSLEEP.SYNCS 0x989680 ;  /* 0x009896800000895d */ /* 0x010fea0003900000 */
[----:B------:R-:W4:Y:S02]  /*4370*/  @!P0 SYNCS.PHASECHK.TRANS64 P0, [R0+URZ], R3 ;  /* 0x00000003000085a7 */ /* 0x000f2400080010ff */
[----:B----4-:R-:W-:Y:S05]  /*4380*/  @!P0 BRA `(.L_x_86) ;  /* 0xfffffffc00f08947 */ /* 0x010fea000383ffff */
[----:B------:R-:W-:Y:S05]  /*4390*/  BRA `(.L_x_85) ;  /* 0x00000000000c7947 */ /* 0x000fea0003800000 */
.L_x_83:
[----:B------:R-:W-:-:S04]  /*43a0*/  UIADD3 UR4, UPT, UPT, UR17, 0x160, URZ ;  /* 0x0000016011047890 */ /* 0x000fc8000fffe0ff */
[----:B------:R-:W-:-:S09]  /*43b0*/  UPRMT UR4, UR34, 0x654, UR4 ;  /* 0x0000065422047896 */ /* 0x000fd20008000004 */
[----:B------:R-:W-:Y:S03]  /*43c0*/  SYNCS.ARRIVE.TRANS64.RED.A1T0 RZ, [UR4], RZ ;  /* 0x000000ffffff79a7 */ /* 0x000fe60008100404 */
.L_x_85:
[----:B-12---:R-:W-:Y:S01]  /*43d0*/  SHF.L.U32 R3, RZ, 0x1f, RZ ;  /* 0x0000001fff037819 */ /* 0x006fe200000006ff */
[----:B------:R-:W-:Y:S01]  /*43e0*/  UIADD3 UR4, UPT, UPT, UR17, 0x160, URZ ;  /* 0x0000016011047890 */ /* 0x000fe2000fffe0ff */
[----:B------:R-:W-:Y:S02]  /*43f0*/  PLOP3.LUT P0, PT, PT, PT, UP0, 0x80, 0x8 ;  /* 0x000000000008781c */ /* 0x000fe40003f0f008 */
[----:B------:R-:W1:Y:S02]  /*4400*/  SYNCS.PHASECHK.TRANS64.TRYWAIT P1, [UR17+0x160], R3 ;  /* 0x00016003ff0075a7 */ /* 0x000e640008021111 */
[----:B-1----:R-:W-:Y:S09]  /*4410*/  @!P1 BRA `(.L_x_87) ;  /* 0x0000008400ac9947 */ /* 0x002ff20003800000 */
.L_x_191:
[----:B------:R-:W-:Y:S01]  /*4420*/  @!UP0 UPRMT UR4, UR34, 0x654, UR4 ;  /* 0x0000065422048896 */ /* 0x000fe20008000004 */
[----:B------:R-:W-:Y:S01]  /*4430*/  UMOV UR5, 0xffff ;  /* 0x0000ffff00057882 */ /* 0x000fe20000000000 */
[----:B------:R-:W-:-:S07]  /*4440*/  UMOV UR6, 0x1 ;  /* 0x0000000100067882 */ /* 0x000fce0000000000 */
[----:B------:R-:W-:Y:S01]  /*4450*/  @!P0 SYNCS.ARRIVE.TRANS64.RED.A1T0 RZ, [UR4], RZ ;  /* 0x000000ffffff89a7 */ /* 0x000fe20008100404 */
[----:B------:R-:W-:Y:S01]  /*4460*/  NOP ;  /* 0x0000000000007918 */ /* 0x000fe20000000000 */
[----:B-1----:R-:W1:Y:S01]  /*4470*/  LDS R0, [UR8+0x14] ;  /* 0x00001408ff007984 */ /* 0x002e620008000800 */
[----:B------:R-:W-:-:S04]  /*4480*/  ULOP3.LUT UR4, UR32, 0xffff, URZ, 0xc0, !UPT ;  /* 0x0000ffff20047892 */ /* 0x000fc8000f8ec0ff */
[----:B------:R-:W-:-:S04]  /*4490*/  USHF.R.U32.HI UR4, URZ, 0x5, UR4 ;  /* 0x00000005ff047899 */ /* 0x000fc80008011604 */
[----:B------:R-:W-:Y:S02]  /*44a0*/  USHF.L.U32 UR5, UR5, UR4, URZ ;  /* 0x0000000405057299 */ /* 0x000fe400080006ff */
[----:B------:R-:W-:-:S04]  /*44b0*/  USHF.L.U32 UR4, UR6, UR4, URZ ;  /* 0x0000000406047299 */ /* 0x000fc800080006ff */
[----:B-1----:R-:W-:-:S04]  /*44c0*/  LOP3.LUT R0, R0, UR5, RZ, 0xc0, !PT ;  /* 0x0000000500007c12 */ /* 0x002fc8000f8ec0ff */
[----:B------:R-:W-:-:S13]  /*44d0*/  ISETP.NE.AND P0, PT, R0, UR5, PT ;  /* 0x0000000500007c0c */ /* 0x000fda000bf05270 */
[----:B------:R-:W-:Y:S05]  /*44e0*/  @P0 BRA `(.L_x_88) ;  /* 0x0000000000580947 */ /* 0x000fea0003800000 */
[----:B------:R-:W1:Y:S02]  /*44f0*/  LDS R0, [UR8+0x18] ;  /* 0x00001808ff007984 */ /* 0x000e640008000800 */
[----:B-1----:R-:W-:-:S04]  /*4500*/  LOP3.LUT R0, R0, UR4, RZ, 0xc0, !PT ;  /* 0x0000000400007c12 */ /* 0x002fc8000f8ec0ff */
[----:B------:R-:W-:-:S13]  /*4510*/  ISETP.NE.AND P0, PT, R0, UR4, PT ;  /* 0x0000000400007c0c */ /* 0x000fda000bf05270 */
[----:B------:R-:W-:Y:S05]  /*4520*/  @P0 BRA `(.L_x_89) ;  /* 0x00000000003c0947 */ /* 0x000fea0003800000 */
[----:B------:R-:W1:Y:S01]  /*4530*/  S2R R2, SR_LANEID ;  /* 0x0000000000027919 */ /* 0x000e620000000000 */
[----:B------:R-:W-:Y:S01]  /*4540*/  ULOP3.LUT UR5, URZ, UR5, URZ, 0x33, !UPT ;  /* 0x00000005ff057292 */ /* 0x000fe2000f8e33ff */
[----:B------:R-:W-:Y:S01]  /*4550*/  LOP3.LUT R4, RZ, UR4, RZ, 0x33, !PT ;  /* 0x00000004ff047c12 */ /* 0x000fe2000f8e33ff */
[----:B------:R-:W-:Y:S02]  /*4560*/  VOTEU.ANY UR4, UPT, PT ;  /* 0x0000000000047886 */ /* 0x000fe400038e0100 */
[----:B------:R-:W-:Y:S01]  /*4570*/  UFLO.U32 UR4, UR4 ;  /* 0x00000004000472bd */ /* 0x000fe200080e0000 */
[----:B------:R-:W2:Y:S01]  /*4580*/  REDUX UR6, R4 ;  /* 0x00000000040673c4 */ /* 0x000ea20000000000 */
[----:B------:R-:W-:-:S06]  /*4590*/  IMAD.U32 R0, RZ, RZ, UR5 ;  /* 0x00000005ff007e24 */ /* 0x000fcc000f8e00ff */
[----:B------:R4:W-:Y:S01]  /*45a0*/  UTCATOMSWS.AND URZ, UR5 ;  /* 0x0000000500ff79e3 */ /* 0x0009e20008000000 */
[----:B------:R-:W3:Y:S01]  /*45b0*/  REDUX UR7, R0 ;  /* 0x00000000000773c4 */ /* 0x000ee20000000000 */
[----:B-1----:R-:W-:Y:S01]  /*45c0*/  ISETP.EQ.U32.AND P0, PT, R2, UR4, PT ;  /* 0x0000000402007c0c */ /* 0x002fe2000bf02070 */
[----:B--2---:R-:W-:Y:S01]  /*45d0*/  IMAD.U32 R2, RZ, RZ, UR6 ;  /* 0x00000006ff027e24 */ /* 0x004fe2000f8e00ff */
[----:B---3--:R-:W-:-:S11]  /*45e0*/  MOV R3, UR7 ;  /* 0x0000000700037c02 */ /* 0x008fd60008000f00 */
[----:B------:R4:W-:Y:S04]  /*45f0*/  @P0 ATOMS.AND RZ, [UR8+0x14], R3 ;  /* 0x00001403ffff098c */ /* 0x0009e8000a800008 */
[----:B------:R4:W-:Y:S01]  /*4600*/  @P0 ATOMS.AND RZ, [UR8+0x18], R2 ;  /* 0x00001802ffff098c */ /* 0x0009e2000a800008 */
[----:B------:R-:W-:Y:S05]  /*4610*/  BRA `(.L_x_90) ;  /* 0x0000000000147947 */ /* 0x000fea0003800000 */
.L_x_89:
[----:B------:R-:W-:Y:S02]  /*4620*/  MOV R2, 0x4640 ;  /* 0x0000464000027802 */ /* 0x000fe40000000f00 */
[----:B---3-5:R-:W-:Y:S05]  /*4630*/  CALL.REL.NOINC `($__internal_0_$__cuda_sm10x_tcgen05_guardrail_trap_col_being_dealloced_not_returned_by_alloc) ;  /* 0x0000008800887944 */ /* 0x028fea0003c00000 */
[----:B------:R-:W-:Y:S05]  /*4640*/  BRA `(.L_x_90) ;  /* 0x0000000000087947 */ /* 0x000fea0003800000 */
.L_x_88:
[----:B------:R-:W-:Y:S02]  /*4650*/  MOV R2, 0x4670 ;  /* 0x0000467000027802 */ /* 0x000fe40000000f00 */
[----:B---3-5:R-:W-:Y:S05]  /*4660*/  CALL.REL.NOINC `($__internal_2_$__cuda_sm10x_tcgen05_guardrail_trap_unallocated_columns_being_dealloced) ;  /* 0x0000008800947944 */ /* 0x028fea0003c00000 */
.L_x_90:
[----:B------:R-:W-:Y:S01]  /*4670*/  NOP ;  /* 0x0000000000007918 */ /* 0x000fe20000000000 */
[----:B----4-:R-:W-:Y:S05]  /*4680*/  EXIT ;  /* 0x000000000000794d */ /* 0x010fea0003800000 */
.L_x_63:
[----:B------:R-:W-:-:S09]  /*4690*/  UISETP.NE.OR UP0, UPT, UR18, 0x3, !UP4 ;  /* 0x000000031200788c */ /* 0x000fd2000e705670 */
[----:B------:R-:W-:Y:S05]  /*46a0*/  BRA.U UP0, `(.L_x_91) ;  /* 0x0000001100807547 */ /* 0x000fea000b800000 */
[----:B------:R-:W2:Y:S01]  /*46b0*/  LDCU.64 UR4, c[0x0][0x888] ;  /* 0x00011100ff0477ac */ /* 0x000ea20008000a00 */
[----:B------:R-:W3:Y:S01]  /*46c0*/  LDC.64 R12, c[0x0][0x348] ;  /* 0x0000d200ff0c7b82 */ /* 0x000ee20000000a00 */
[----:B------:R-:W-:Y:S02]  /*46d0*/  HFMA2 R9, -RZ, RZ, 0, 0 ;  /* 0x00000000ff097431 */ /* 0x000fe400000001ff */
[----:B------:R-:W-:Y:S01]  /*46e0*/  IMAD.MOV.U32 R11, RZ, RZ, 0x1 ;  /* 0x00000001ff0b7424 */ /* 0x000fe200078e00ff */
[----:B------:R-:W4:Y:S01]  /*46f0*/  LDCU UR40, c[0x0][0x370] ;  /* 0x00006e00ff2877ac */ /* 0x000f220008000800 */
[----:B------:R-:W-:Y:S01]  /*4700*/  IMAD.MOV.U32 R10, RZ, RZ, RZ ;  /* 0x000000ffff0a7224 */ /* 0x000fe200078e00ff */
[----:B------:R-:W-:Y:S01]  /*4710*/  MOV R3, 0x2000 ;  /* 0x0000200000037802 */ /* 0x000fe20000000f00 */
[----:B------:R-:W4:Y:S01]  /*4720*/  LDCU.128 UR48, c[0x0][0xb10] ;  /* 0x00016200ff3077ac */ /* 0x000f220008000c00 */
[----:B------:R-:W1:Y:S01]  /*4730*/  LDCU UR37, c[0x0][0x374] ;  /* 0x00006e80ff2577ac */ /* 0x000e620008000800 */
[----:B------:R-:W1:Y:S01]  /*4740*/  LDCU.64 UR38, c[0x0][0x890] ;  /* 0x00011200ff2677ac */ /* 0x000e620008000a00 */
[----:B------:R-:W1:Y:S01]  /*4750*/  LDCU UR15, c[0x0][0xb0c] ;  /* 0x00016180ff0f77ac */ /* 0x000e620008000800 */
[----:B--2---:R-:W-:Y:S01]  /*4760*/  UISETP.NE.U32.AND UP0, UPT, UR4, URZ, UPT ;  /* 0x000000ff0400728c */ /* 0x004fe2000bf05070 */
[----:B------:R-:W2:Y:S01]  /*4770*/  LDCU UR47, c[0x0][0xb20] ;  /* 0x00016400ff2f77ac */ /* 0x000ea20008000800 */
[----:B------:R-:W2:Y:S01]  /*4780*/  LDCU UR4, c[0x0][0xb30] ;  /* 0x00016600ff0477ac */ /* 0x000ea20008000800 */
[----:B------:R-:W-:Y:S01]  /*4790*/  UMOV UR21, 0x400 ;  /* 0x0000040000157882 */ /* 0x000fe20000000000 */
[----:B----4-:R-:W-:-:S02]  /*47a0*/  UIMAD.WIDE.U32 UR6, UR40, UR48, URZ ;  /* 0x00000030280672a5 */ /* 0x010fc4000f8e00ff */
[----:B-1----:R-:W-:Y:S02]  /*47b0*/  UIMAD.WIDE.U32 UR8, UR37, UR51, URZ ;  /* 0x00000033250872a5 */ /* 0x002fe4000f8e00ff */
[----:B------:R-:W-:Y:S02]  /*47c0*/  ULEA UR21, UR45, UR21, 0x18 ;  /* 0x000000152d157291 */ /* 0x000fe4000f8ec0ff */
[----:B------:R-:W-:Y:S02]  /*47d0*/  UISETP.NE.U32.AND UP6, UPT, UR38, URZ, UPT ;  /* 0x000000ff2600728c */ /* 0x000fe4000bfc5070 */
[----:B------:R-:W-:Y:S02]  /*47e0*/  UIADD3 UR41, UPT, UPT, UR21, 0xc8, URZ ;  /* 0x000000c815297890 */ /* 0x000fe4000fffe0ff */
[----:B------:R-:W-:Y:S02]  /*47f0*/  UISETP.NE.AND.EX UP5, UPT, UR5, URZ, UPT, UP0 ;  /* 0x000000ff0500728c */ /* 0x000fe4000bfa5300 */
[----:B------:R-:W-:Y:S01]  /*4800*/  UISETP.NE.AND UP0, UPT, UR42, 0x1, UPT ;  /* 0x000000012a00788c */ /* 0x000fe2000bf05270 */
[----:B------:R-:W-:Y:S01]  /*4810*/  UMOV UR6, UR7 ;  /* 0x0000000700067c82 */ /* 0x000fe20008000000 */
[----:B------:R-:W-:Y:S01]  /*4820*/  UMOV UR43, UR9 ;  /* 0x00000009002b7c82 */ /* 0x000fe20008000000 */
[----:B------:R-:W-:-:S02]  /*4830*/  UISETP.NE.AND UP0, UPT, UR15, 0x1, UPT ;  /* 0x000000010f00788c */ /* 0x000fc4000bf05270 */
[----:B------:R-:W-:Y:S02]  /*4840*/  UPLOP3.LUT UP4, UPT, UPT, UPT, UPT, 0x40, 0x4 ;  /* 0x000000000004789c */ /* 0x000fe40003f8e870 */
[----:B------:R-:W-:Y:S01]  /*4850*/  UISETP.GE.AND UP2, UPT, UR42, 0x1, UPT ;  /* 0x000000012a00788c */ /* 0x000fe2000bf46270 */
[----:B------:R-:W1:Y:S01]  /*4860*/  LDCU.64 UR22, c[0x0][0xb28] ;  /* 0x00016500ff1677ac */ /* 0x000e620008000a00 */
[----:B------:R-:W-:Y:S02]  /*4870*/  UISETP.NE.AND.EX UP6, UPT, UR39, URZ, UPT, UP6 ;  /* 0x000000ff2700728c */ /* 0x000fe4000bfc5360 */
[----:B------:R-:W-:Y:S02]  /*4880*/  UIADD3 UR33, UPT, UPT, UR21, 0xb0, URZ ;  /* 0x000000b015217890 */ /* 0x000fe4000fffe0ff */
[----:B------:R-:W-:Y:S02]  /*4890*/  UIADD3 UR25, UPT, UPT, UR21, 0xb8, URZ ;  /* 0x000000b815197890 */ /* 0x000fe4000fffe0ff */
[----:B------:R-:W-:-:S02]  /*48a0*/  UIADD3 UR17, UPT, UPT, UR21, 0xc0, URZ ;  /* 0x000000c015117890 */ /* 0x000fc4000fffe0ff */
[----:B------:R-:W-:Y:S02]  /*48b0*/  UPRMT UR41, UR45, 0x654, UR41 ;  /* 0x000006542d297896 */ /* 0x000fe40008000029 */
[----:B------:R-:W-:Y:S02]  /*48c0*/  USHF.R.U32.HI UR44, URZ, UR49, UR6 ;  /* 0x00000031ff2c7299 */ /* 0x000fe40008011606 */
[----:B--2---:R-:W-:Y:S02]  /*48d0*/  USHF.R.U32.HI UR43, URZ, UR47, UR43 ;  /* 0x0000002fff2b7299 */ /* 0x004fe4000801162b */
[----:B------:R-:W-:Y:S02]  /*48e0*/  UISETP.NE.AND UP0, UPT, UR50, 0x1, UPT ;  /* 0x000000013200788c */ /* 0x000fe4000bf05270 */
[----:B---3--:R-:W-:-:S11]  /*48f0*/  UISETP.NE.AND UP3, UPT, UR4, 0x1, UPT ;  /* 0x000000010400788c */ /* 0x008fd6000bf65270 */
.L_x_102:
[C---:B------:R-:W-:Y:S02]  /*4900*/  LEA R8, R10.reuse, UR21, 0x3 ;  /* 0x000000150a087c11 */ /* 0x040fe4000f8e18ff */
[----:B------:R-:W-:Y:S02]  /*4910*/  SHF.L.U32 R5, R9, 0x1f, RZ ;  /* 0x0000001f09057819 */ /* 0x000fe400000006ff */
[----:B------:R-:W-:Y:S02]  /*4920*/  LEA R6, R10, UR21, 0x4 ;  /* 0x000000150a067c11 */ /* 0x000fe4000f8e20ff */
[----:B--2---:R-:W2:Y:S02]  /*4930*/  SYNCS.PHASECHK.TRANS64.TRYWAIT P0, [R8+URZ+0x100], R5 ;  /* 0x00010005080075a7 */ /* 0x004ea400080011ff */
[----:B--2---:R-:W-:Y:S05]  /*4940*/  @!P0 BRA `(.L_x_92) ;  /* 0x0000008000788947 */ /* 0x004fea0003800000 */
.L_x_192:
[----:B--2---:R-:W2:Y:S01]  /*4950*/  LDS.128 R4, [R6+0x170] ;  /* 0x0001700006047984 */ /* 0x004ea20000000c00 */
[----:B------:R-:W-:Y:S01]  /*4960*/  UISETP.GE.AND UP0, UPT, UR42, 0x1, UPT ;  /* 0x000000012a00788c */ /* 0x000fe2000bf06270 */
[----:B------:R-:W-:Y:S01]  /*4970*/  @!PT LDS RZ, [RZ] ;  /* 0x00000000fffff984 */ /* 0x000fe20000000800 */
[----:B------:R-:W-:Y:S01]  /*4980*/  @!PT LDS RZ, [RZ] ;  /* 0x00000000fffff984 */ /* 0x000fe20000000800 */
[----:B------:R-:W-:Y:S01]  /*4990*/  @!PT LDS RZ, [RZ] ;  /* 0x00000000fffff984 */ /* 0x000fe20000000800 */
[----:B------:R-:W-:Y:S01]  /*49a0*/  @!PT LDS RZ, [RZ] ;  /* 0x00000000fffff984 */ /* 0x000fe20000000800 */
[----:B------:R3:W-:Y:S06]  /*49b0*/  MEMBAR.ALL.CTA ;  /* 0x0000000000007992 */ /* 0x0007ec0000008000 */
[----:B---3--:R-:W3:Y:S01]  /*49c0*/  FENCE.VIEW.ASYNC.S ;  /* 0x00000000000073c6 */ /* 0x008ee20000000000 */
[----:B--2---:R-:W-:Y:S11]  /*49d0*/  LOP3.LUT P0, RZ, R6, 0x1, RZ, 0xc0, !PT ;  /* 0x0000000106ff7812 */ /* 0x004ff6000780c0ff */
[----:B------:R-:W-:Y:S02]  /*49e0*/  @!UPT UIADD3 URZ, UPT, UPT, URZ, URZ, URZ ;  /* 0x000000fffffff290 */ /* 0x000fe4000fffe0ff */
[----:B---3--:R-:W-:Y:S01]  /*49f0*/  VOTEU.ANY UP2, P0 ;  /* 0x0000000000ff7886 */ /* 0x008fe20000040100 */
[----:B------:R-:W-:Y:S11]  /*4a00*/  PLOP3.LUT P0, PT, PT, PT, UP2, 0x80, 0x8 ;  /* 0x000000000008781c */ /* 0x000ff60003f0f028 */
[----:B------:R-:W-:Y:S02]  /*4a10*/  @!UPT UIADD3 URZ, UPT, UPT, URZ, URZ, URZ ;  /* 0x000000fffffff290 */ /* 0x000fe4000fffe0ff */
[----:B------:R-:W-:Y:S02]  /*4a20*/  @P0 SHF.R.U32.HI R0, RZ, 0x10, R5 ;  /* 0x00000010ff000819 */ /* 0x000fe40000011605 */
[----:B------:R-:W-:Y:S02]  /*4a30*/  @P0 MOV R2, R4 ;  /* 0x0000000400020202 */ /* 0x000fe40000000f00 */
[----:B------:R-:W-:Y:S01]  /*4a40*/  @P0 R2UR UR4, R0 ;  /* 0x00000000000402ca */ /* 0x000fe200000e0000 */
[----:B------:R-:W-:Y:S01]  /*4a50*/  VIADD R0, R8, 0x110 ;  /* 0x0000011008007836 */ /* 0x000fe20000000000 */
[----:B------:R-:W-:Y:S02]  /*4a60*/  @P0 LOP3.LUT R4, R5, 0xffff, RZ, 0xc0, !PT ;  /* 0x0000ffff05040812 */ /* 0x000fe400078ec0ff */
[----:B------:R-:W-:Y:S02]  /*4a70*/  @P0 R2UR UR6, R2 ;  /* 0x00000000020602ca */ /* 0x000fe400000e0000 */
[----:B------:R-:W-:Y:S02]  /*4a80*/  PRMT R0, RZ, 0x654, R0 ;  /* 0x00000654ff007816 */ /* 0x000fe40000000000 */
[----:B------:R-:W-:Y:S02]  /*4a90*/  @P0 R2UR UR5, R4 ;  /* 0x00000000040502ca */ /* 0x000fe400000e0000 */
[----:B------:R2:W-:Y:S03]  /*4aa0*/  SYNCS.ARRIVE.TRANS64.RED.A1T0 RZ, [R0+URZ], RZ ;  /* 0x000000ff00ff79a7 */ /* 0x0005e600081004ff */
[----:B------:R-:W-:Y:S04]  /*4ab0*/  @UP2 UMOV UR29, UR4 ;  /* 0x00000004001d2c82 */ /* 0x000fe80008000000 */
[----:B------:R-:W-:Y:S04]  /*4ac0*/  @UP2 UMOV UR14, UR6 ;  /* 0x00000006000e2c82 */ /* 0x000fe80008000000 */
[----:B------:R-:W-:Y:S01]  /*4ad0*/  @UP2 UMOV UR13, UR5 ;  /* 0x00000005000d2c82 */ /* 0x000fe20008000000 */
[----:B------:R-:W-:Y:S05]  /*4ae0*/  BRA.U !UP0, `(.L_x_93) ;  /* 0x0000000108c07547 */ /* 0x000fea000b800000 */
[----:B------:R-:W-:Y:S02]  /*4af0*/  UIMAD.WIDE.U32 UR18, UR13, UR51, URZ ;  /* 0x000000330d1272a5 */ /* 0x000fe4000f8e00ff */
[----:B------:R-:W-:Y:S02]  /*4b00*/  UP2UR UR16, UPR, URZ, 0x4 ;  /* 0x00000004ff107883 */ /* 0x000fe40008000000 */
[----:B------:R-:W-:Y:S02]  /*4b10*/  UISETP.NE.AND UP2, UPT, UR50, 0x1, UPT ;  /* 0x000000013200788c */ /* 0x000fe4000bf45270 */
[----:B------:R-:W-:Y:S02]  /*4b20*/  UIMAD.WIDE.U32 UR26, UR14, UR48, URZ ;  /* 0x000000300e1a72a5 */ /* 0x000fe4000f8e00ff */
[----:B------:R-:W-:Y:S02]  /*4b30*/  USEL UR4, UR37, UR43, !UP2 ;  /* 0x0000002b25047287 */ /* 0x000fe4000d000000 */
[----:B------:R-:W-:Y:S02]  /*4b40*/  UISETP.NE.AND UP0, UPT, UR15, 0x1, UPT ;  /* 0x000000010f00788c */ /* 0x000fe4000bf05270 */
[----:B------:R-:W-:Y:S02]  /*4b50*/  UP2UR UR20, UPR, URZ, 0x2 ;  /* 0x00000002ff147883 */ /* 0x000fe40008000000 */
[----:B------:R-:W-:Y:S02]  /*4b60*/  UISETP.NE.AND UP1, UPT, UR42, 0x1, UPT ;  /* 0x000000012a00788c */ /* 0x000fe4000bf25270 */
[----:B-1----:R-:W-:Y:S02]  /*4b70*/  UIMAD.WIDE.U32 UR8, UR4, UR22, URZ ;  /* 0x00000016040872a5 */ /* 0x002fe4000f8e00ff */
[----:B------:R-:W-:Y:S01]  /*4b80*/  USEL UR7, UR40, UR44, !UP0 ;  /* 0x0000002c28077287 */ /* 0x000fe2000c000000 */
[----:B------:R-:W-:Y:S02]  /*4b90*/  UMOV UR5, UR19 ;  /* 0x0000001300057c82 */ /* 0x000fe40008000000 */
[----:B------:R-:W-:Y:S02]  /*4ba0*/  USHF.R.U32.HI UR6, URZ, UR47, UR5 ;  /* 0x0000002fff067299 */ /* 0x000fe40008011605 */
[----:B------:R-:W-:Y:S02]  /*4bb0*/  UIMAD.WIDE.U32 UR10, UR7, UR22, URZ ;  /* 0x00000016070a72a5 */ /* 0x000fe4000f8e00ff */
[----:B------:R-:W-:Y:S02]  /*4bc0*/  USEL UR6, UR13, UR6, !UP2 ;  /* 0x000000060d067287 */ /* 0x000fe4000d000000 */
[----:B------:R-:W-:Y:S01]  /*4bd0*/  UISETP.NE.AND UP2, UPT, UR16, URZ, UPT ;  /* 0x000000ff1000728c */ /* 0x000fe2000bf45270 */
[----:B------:R-:W-:Y:S02]  /*4be0*/  UMOV UR5, UR27 ;  /* 0x0000001b00057c82 */ /* 0x000fe40008000000 */
[----:B------:R-:W-:Y:S03]  /*4bf0*/  USHF.R.U32.HI UR12, URZ, UR49, UR5 ;  /* 0x00000031ff0c7299 */ /* 0x000fe60008011605 */
[----:B------:R-:W-:Y:S02]  /*4c00*/  UMOV UR5, UR9 ;  /* 0x0000000900057c82 */ /* 0x000fe40008000000 */
[----:B------:R-:W-:Y:S03]  /*4c10*/  @UP1 USHF.R.U32.HI UR4, URZ, UR23, UR5 ;  /* 0x00000017ff041299 */ /* 0x000fe60008011605 */
[----:B------:R-:W-:Y:S01]  /*4c20*/  UMOV UR5, UR11 ;  /* 0x0000000b00057c82 */ /* 0x000fe20008000000 */
[----:B------:R-:W-:Y:S02]  /*4c30*/  UIMAD UR4, UR42, UR4, URZ ;  /* 0x000000042a0472a4 */ /* 0x000fe4000f8e02ff */
[----:B------:R-:W-:Y:S02]  /*4c40*/  @UP1 USHF.R.U32.HI UR7, URZ, UR23, UR5 ;  /* 0x00000017ff071299 */ /* 0x000fe40008011605 */
[----:B------:R-:W-:Y:S02]  /*4c50*/  USEL UR5, UR14, UR12, !UP0 ;  /* 0x0000000c0e057287 */ /* 0x000fe4000c000000 */
[----:B------:R-:W-:Y:S02]  /*4c60*/  UIMAD.WIDE.U32 UR10, UR6, UR22, URZ ;  /* 0x00000016060a72a5 */ /* 0x000fe4000f8e00ff */
[----:B------:R-:W-:Y:S02]  /*4c70*/  UIMAD UR8, UR42, UR7, URZ ;  /* 0x000000072a0872a4 */ /* 0x000fe4000f8e02ff */
[----:B------:R-:W-:Y:S03]  /*4c80*/  UISETP.GE.AND UP0, UPT, UR6, UR4, UPT ;  /* 0x000000040600728c */ /* 0x000fe6000bf06270 */
[----:B------:R-:W-:Y:S01]  /*4c90*/  UMOV UR4, UR11 ;  /* 0x0000000b00047c82 */ /* 0x000fe20008000000 */
[----:B------:R-:W-:Y:S02]  /*4ca0*/  UISETP.GE.OR UP0, UPT, UR5, UR8, UP0 ;  /* 0x000000080500728c */ /* 0x000fe40008706670 */
[----:B------:R-:W-:Y:S02]  /*4cb0*/  USHF.R.U32.HI UR4, URZ, UR23, UR4 ;  /* 0x00000017ff047299 */ /* 0x000fe40008011604 */
[----:B------:R-:W-:Y:S02]  /*4cc0*/  UIMAD.WIDE.U32 UR8, UR5, UR22, URZ ;  /* 0x00000016050872a5 */ /* 0x000fe4000f8e00ff */
[----:B------:R-:W-:Y:S04]  /*4cd0*/  USEL UR10, UR6, UR4, !UP1 ;  /* 0x00000004060a7287 */ /* 0x000fe8000c800000 */
[----:B------:R-:W-:Y:S01]  /*4ce0*/  UIADD3 UR11, UPT, UPT, -UR10, URZ, URZ ;  /* 0x000000ff0a0b7290 */ /* 0x000fe2000fffe1ff */
[----:B------:R-:W-:Y:S02]  /*4cf0*/  @!UP0 UMOV UR4, UR9 ;  /* 0x0000000900048c82 */ /* 0x000fe40008000000 */
[----:B------:R-:W-:Y:S02]  /*4d00*/  @!UP0 USHF.R.U32.HI UR4, URZ, UR23, UR4 ;  /* 0x00000017ff048299 */ /* 0x000fe40008011604 */
[----:B------:R-:W-:Y:S02]  /*4d10*/  UIMAD UR8, UR42, UR11, UR6 ;  /* 0x0000000b2a0872a4 */ /* 0x000fe4000f8e0206 */
[----:B------:R-:W-:Y:S02]  /*4d20*/  @!UP0 USEL UR4, UR5, UR4, !UP1 ;  /* 0x0000000405048287 */ /* 0x000fe4000c800000 */
[----:B------:R-:W-:Y:S02]  /*4d30*/  UISETP.NE.AND UP1, UPT, UR20, URZ, UPT ;  /* 0x000000ff1400728c */ /* 0x000fe4000bf25270 */
[----:B------:R-:W-:Y:S02]  /*4d40*/  @!UP0 UIMAD UR8, UR7, UR8, UR4 ;  /* 0x00000008070882a4 */ /* 0x000fe4000f8e0204 */
[----:B------:R-:W-:Y:S02]  /*4d50*/  @!UP0 UIADD3 UR9, UPT, UPT, UR10, -UR4, URZ ;  /* 0x800000040a098290 */ /* 0x000fe4000fffe0ff */
[----:B------:R-:W-:Y:S02]  /*4d60*/  UIADD3 UR4, UPT, UPT, -UR5, URZ, URZ ;  /* 0x000000ff05047290 */ /* 0x000fe4000fffe1ff */
[----:B------:R-:W-:Y:S02]  /*4d70*/  UIADD3 UR7, UPT, UPT, -UR6, URZ, URZ ;  /* 0x000000ff06077290 */ /* 0x000fe4000fffe1ff */
[----:B------:R-:W-:Y:S02]  /*4d80*/  @!UP0 UIMAD UR6, UR9, UR42, UR5 ;  /* 0x0000002a090682a4 */ /* 0x000fe4000f8e0205 */
[----:B------:R-:W-:Y:S02]  /*4d90*/  UIMAD UR14, UR15, UR4, UR14 ;  /* 0x000000040f0e72a4 */ /* 0x000fe4000f8e020e */
[----:B------:R-:W-:Y:S01]  /*4da0*/  UIMAD UR13, UR50, UR7, UR13 ;  /* 0x00000007320d72a4 */ /* 0x000fe2000f8e020d */
[----:B------:R-:W-:Y:S02]  /*4db0*/  @!UP0 UMOV UR5, UR8 ;  /* 0x0000000800058c82 */ /* 0x000fe40008000000 */
[----:B------:R-:W-:Y:S02]  /*4dc0*/  UIMAD UR14, UR5, UR15, UR14 ;  /* 0x0000000f050e72a4 */ /* 0x000fe4000f8e020e */
[----:B------:R-:W-:Y:S11]  /*4dd0*/  UIMAD UR13, UR6, UR50, UR13 ;  /* 0x00000032060d72a4 */ /* 0x000ff6000f8e020d */
[----:B------:R-:W-:Y:S01]  /*4de0*/  @!UPT UIADD3 URZ, UPT, UPT, URZ, URZ, URZ ;  /* 0x000000fffffff290 */ /* 0x000fe2000fffe0ff */
.L_x_93:
[----:B------:R-:W3:Y:S01]  /*4df0*/  @!UP3 LDCU.128 UR8, c[0x0][0xb10] ;  /* 0x00016200ff08b7ac */ /* 0x000ee20008000c00 */
[----:B------:R-:W-:Y:S02]  /*4e00*/  ISETP.NE.U32.AND P0, PT, RZ, UR38, PT ;  /* 0x00000026ff007c0c */ /* 0x000fe4000bf05070 */
[----:B------:R-:W-:Y:S02]  /*4e10*/  SHF.L.U32 R4, R11, 0x1f, RZ ;  /* 0x0000001f0b047819 */ /* 0x000fe400000006ff */
[----:B------:R-:W-:Y:S01]  /*4e20*/  ISETP.NE.AND.EX P0, PT, RZ, UR39, PT, P0 ;  /* 0x00000027ff007c0c */ /* 0x000fe2000bf05300 */
[----:B------:R-:W4:Y:S01]  /*4e30*/  @!UP3 LDCU UR5, c[0x0][0xb0c] ;  /* 0x00016180ff05b7ac */ /* 0x000f220008000800 */
[----:B------:R-:W-:Y:S02]  /*4e40*/  USHF.L.U32 UR35, UR30, 0x7, URZ ;  /* 0x000000071e237899 */ /* 0x000fe400080006ff */
[----:B------:R-:W-:Y:S02]  /*4e50*/  USHF.L.U32 UR34, UR31, 0x8, URZ ;  /* 0x000000081f227899 */ /* 0x000fe400080006ff */
[----:B---3--:R-:W-:Y:S07]  /*4e60*/  UIMAD.WIDE.U32 UR6, UR14, UR8, URZ ;  /* 0x000000080e0672a5 */ /* 0x008fee000f8e00ff */
[----:B------:R-:W-:Y:S01]  /*4e70*/  @!UP3 UMOV UR4, UR7 ;  /* 0x000000070004bc82 */ /* 0x000fe20008000000 */
[----:B----4-:R-:W-:Y:S02]  /*4e80*/  @!UP3 UISETP.NE.AND UP0, UPT, UR5, 0x1, UPT ;  /* 0x000000010500b88c */ /* 0x010fe4000bf05270 */
[----:B------:R-:W-:Y:S02]  /*4e90*/  @!UP3 USHF.R.U32.HI UR4, URZ, UR9, UR4 ;  /* 0x00000009ff04b299 */ /* 0x000fe40008011604 */
[----:B------:R-:W-:Y:S02]  /*4ea0*/  UIMAD.WIDE.U32 UR6, UR13, UR11, URZ ;  /* 0x0000000b0d0672a5 */ /* 0x000fe4000f8e00ff */
[----:B------:R-:W-:Y:S02]  /*4eb0*/  @!UP3 USEL UR8, UR14, UR4, !UP0 ;  /* 0x000000040e08b287 */ /* 0x000fe4000c000000 */
[----:B------:R-:W-:Y:S03]  /*4ec0*/  @!UP3 UISETP.NE.AND UP0, UPT, UR10, 0x1, UPT ;  /* 0x000000010a00b88c */ /* 0x000fe6000bf05270 */
[----:B------:R-:W-:Y:S02]  /*4ed0*/  @!UP3 UMOV UR6, UR7 ;  /* 0x000000070006bc82 */ /* 0x000fe40008000000 */
[----:B------:R-:W3:Y:S02]  /*4ee0*/  @!UP3 LDCU UR4, c[0x0][0xb20] ;  /* 0x00016400ff04b7ac */ /* 0x000ee40008000800 */
[----:B---3--:R-:W-:Y:S04]  /*4ef0*/  @!UP3 USHF.R.U32.HI UR6, URZ, UR4, UR6 ;  /* 0x00000004ff06b299 */ /* 0x008fe80008011606 */
[----:B------:R-:W-:Y:S04]  /*4f00*/  @!UP3 USEL UR6, UR13, UR6, !UP0 ;  /* 0x000000060d06b287 */ /* 0x000fe8000c000000 */
[----:B------:R-:W-:Y:S02]  /*4f10*/  @!UP3 UIADD3 UR4, UPT, UPT, -UR8, UR6, URZ ;  /* 0x000000060804b290 */ /* 0x000fe4000fffe1ff */
[----:B------:R-:W-:Y:S02]  /*4f20*/  @!UP3 UIADD3 UR6, UPT, UPT, UR8, -UR6, URZ ;  /* 0x800000060806b290 */ /* 0x000fe4000fffe0ff */
[----:B------:R-:W-:Y:S02]  /*4f30*/  @!UP3 UIMAD UR14, UR4, UR5, UR14 ;  /* 0x00000005040eb2a4 */ /* 0x000fe4000f8e020e */
[----:B------:R-:W-:Y:S01]  /*4f40*/  @!UP3 UIMAD UR13, UR6, UR10, UR13 ;  /* 0x0000000a060db2a4 */ /* 0x000fe2000f8e020d */
[----:B------:R-:W-:Y:S11]  /*4f50*/  BRA.U UP4, `(.L_x_94) ;  /* 0x0000000104107547 */ /* 0x000ff6000b800000 */
[----:B--2---:R-:W-:Y:S04]  /*4f60*/  MOV R0, UR46 ;  /* 0x0000002e00007c02 */ /* 0x004fe80008000f00 */
[----:B------:R-:W-:Y:S04]  /*4f70*/  SHF.L.U32 R5, R0, 0x1f, RZ ;  /* 0x0000001f00057819 */ /* 0x000fe800000006ff */
[----:B------:R-:W2:Y:S02]  /*4f80*/  SYNCS.PHASECHK.TRANS64.TRYWAIT P1, [UR21+0xf8], R5 ;  /* 0x0000f805ff0075a7 */ /* 0x000ea40008021115 */
[----:B--2---:R-:W-:Y:S05]  /*4f90*/  @!P1 BRA `(.L_x_95) ;  /* 0x0000007800f89947 */ /* 0x004fea0003800000 */
.L_x_94:
[----:B------:R-:W-:Y:S05]  /*4fa0*/  BRA.U !UP6, `(.L_x_96) ;  /* 0x000000010e387547 */ /* 0x000fea000b800000 */
[----:B------:R-:W-:Y:S01]  /*4fb0*/  UPLOP3.LUT UP1, UPT, UPT, UPT, UP5, 0x80, 0x8 ;  /* 0x000000000008789c */ /* 0x000fe20003f2f050 */
[----:B--2---:R-:W-:Y:S01]  /*4fc0*/  HFMA2 R0, -RZ, RZ, 0, 5.9604644775390625e-08 ;  /* 0x00000001ff007431 */ /* 0x004fe200000001ff */
[----:B------:R-:W2:Y:S01]  /*4fd0*/  LDCU.64 UR8, c[0x0][0x358] ;  /* 0x00006b00ff0877ac */ /* 0x000ea20008000a00 */
[----:B------:R-:W-:Y:S03]  /*4fe0*/  IMAD.MOV.U32 R158, RZ, RZ, 0x1 ;  /* 0x00000001ff9e7424 */ /* 0x000fe600078e00ff */
[----:B------:R-:W-:Y:S05]  /*4ff0*/  PLOP3.LUT P1, PT, PT, PT, UP1, 0x80, 0x8 ;  /* 0x000000000008781c */ /* 0x000fea0003f2f018 */
[----:B------:R-:W3:Y:S01]  /*5000*/  @UP1 LDCU.64 UR4, c[0x0][0x888] ;  /* 0x00011100ff0417ac */ /* 0x000ee20008000a00 */
[----:B------:R-:W-:Y:S07]  /*5010*/  @UP1 UIMAD UR6, UR36, UR38, URZ ;  /* 0x00000026240612a4 */ /* 0x000fee000f8e02ff */
[----:B------:R-:W-:Y:S01]  /*5020*/  @!P1 PRMT R158, R0, 0x7610, R158 ;  /* 0x00007610009e9816 */ /* 0x000fe2000000009e */
[----:B---3--:R-:W-:Y:S06]  /*5030*/  @UP1 UIMAD.WIDE UR4, UR6, 0x4, UR4 ;  /* 0x00000004060418a5 */ /* 0x008fec000f8e0204 */
[----:B------:R-:W-:Y:S01]  /*5040*/  IMAD.U32 R6, RZ, RZ, UR4 ;  /* 0x00000004ff067e24 */ /* 0x000fe2000f8e00ff */
[----:B------:R-:W-:Y:S04]  /*5050*/  MOV R7, UR5 ;  /* 0x0000000500077c02 */ /* 0x000fe80008000f00 */
[----:B------:R-:W3:Y:S01]  /*5060*/  @!UP1 LDCU UR4, c[0x0][0x880] ;  /* 0x00011000ff0497ac */ /* 0x000ee20008000800 */
[----:B--2--5:R4:W5:Y:S02]  /*5070*/  @P1 LDG.E R73, desc[UR8][R6.64] ;  /* 0x0000000806491981 */ /* 0x024964000c1e1900 */
[----:B---34-:R-:W-:Y:S07]  /*5080*/  @!P1 IMAD.U32 R73, RZ, RZ, UR4 ;  /* 0x00000004ff499e24 */ /* 0x018fee000f8e00ff */
.L_x_96:
[----:B-----5:R-:W-:Y:S01]  /*5090*/  @!P0 FSETP.EQ.AND P2, PT, R73, RZ, PT ;  /* 0x000000ff4900820b */ /* 0x020fe20003f42000 */
[----:B------:R-:W-:Y:S01]  /*50a0*/  @!UPT UIADD3 URZ, UPT, UPT, URZ, URZ, URZ ;  /* 0x000000fffffff290 */ /* 0x000fe2000fffe0ff */
[----:B------:R-:W-:Y:S11]  /*50b0*/  @!P0 BRA `(.L_x_97) ;  /* 0x0000000000148947 */ /* 0x000ff60003800000 */
[----:B------:R-:W-:Y:S02]  /*50c0*/  LOP3.LUT P0, RZ, R158, 0xff, RZ, 0xc0, !PT ;  /* 0x000000ff9eff7812 */ /* 0x000fe4000780c0ff */
[----:B------:R-:W-:Y:S04]  /*50d0*/  PLOP3.LUT P2, PT, PT, PT, UP1, 0x80, 0x8 ;  /* 0x000000000008781c */ /* 0x000fe80003f4f018 */
[----:B------:R-:W-:Y:S07]  /*50e0*/  PLOP3.LUT P2, PT, P2, PT, PT, 0x8, 0x80 ;  /* 0x000000000080781c */ /* 0x000fee000174e170 */
[----:B------:R-:W-:Y:S11]  /*50f0*/  @P0 FSETP.EQ.AND P2, PT, R73, RZ, PT ;  /* 0x000000ff4900020b */ /* 0x000ff60003f42000 */
[----:B------:R-:W-:Y:S02]  /*5100*/  @!UPT UIADD3 URZ, UPT, UPT, URZ, URZ, URZ ;  /* 0x000000fffffff290 */ /* 0x000fe4000fffe0ff */
.L_x_97:
[----:B------:R-:W3:Y:S01]  /*5110*/  SYNCS.PHASECHK.TRANS64.TRYWAIT P0, [UR21+0xd0], R4 ;  /* 0x0000d004ff0075a7 */ /* 0x000ee20008001115 */
[----:B------:R-:W-:Y:S04]  /*5120*/  ELECT P1, URZ, PT ;  /* 0x0000000000ff782f */ /* 0x000fe80003820000 */
[----:B------:R-:W-:Y:S01]  /*5130*/  PLOP3.LUT P1, PT, P2, P1, PT, 0xf2, 0x2f ;  /* 0x00000000002f781c */ /* 0x000fe20001723e72 */
[----:B------:R-:W-:Y:S01]  /*5140*/  @!UPT UIADD3 URZ, UPT, UPT, URZ, URZ, URZ ;  /* 0x000000fffffff290 */ /* 0x000fe2000fffe0ff */
[----:B---3--:R-:W-:Y:S11]  /*5150*/  @!P0 BRA `(.L_x_98) ;  /* 0x0000007800a08947 */ /* 0x008ff60003800000 */
.L_x_195:
[----:B------:R-:W-:Y:S01]  /*5160*/  @!P1 IADD3 R2, P0, PT, R12, 0x580, RZ ;  /* 0x000005800c029810 */ /* 0x000fe20007f1e0ff */
[----:B------:R-:W-:Y:S01]  /*5170*/  VOTEU.ALL UP0, P1 ;  /* 0x0000000000ff7886 */ /* 0x000fe20000800000 */
[----:B------:R-:W-:Y:S01]  /*5180*/  UMOV UR6, 0x0 ;  /* 0x0000000000067882 */ /* 0x000fe20000000000 */
[----:B------:R-:W-:Y:S01]  /*5190*/  UMOV UR7, 0x10000000 ;  /* 0x1000000000077882 */ /* 0x000fe20000000000 */
[----:B------:R-:W-:Y:S01]  /*51a0*/  @!P1 R2UR UR5, R2 ;  /* 0x00000000020592ca */ /* 0x000fe200000e0000 */
[----:B--2---:R-:W-:Y:S01]  /*51b0*/  @!P1 IMAD.X R0, RZ, RZ, R13, P0 ;  /* 0x000000ffff009224 */ /* 0x004fe200000e060d */
[----:B------:R-:W-:Y:S01]  /*51c0*/  @!UP0 UIADD3 UR32, UPT, UPT, UR21, 0x200, URZ ;  /* 0x0000020015208890 */ /* 0x000fe2000fffe0ff */
[----:B------:R-:W-:Y:S03]  /*51d0*/  VOTEU.ALL UP0, P1 ;  /* 0x0000000000ff7886 */ /* 0x000fe60000800000 */
[----:B------:R-:W-:Y:S01]  /*51e0*/  @!P1 R2UR UR4, R0 ;  /* 0x00000000000492ca */ /* 0x000fe200000e0000 */
[----:B------:R-:W-:Y:S06]  /*51f0*/  @!P1 IMAD.MOV.U32 R0, RZ, RZ, 0x2000 ;  /* 0x00002000ff009424 */ /* 0x000fec00078e00ff */
[----:B------:R-:W-:Y:S06]  /*5200*/  IMAD.U32 R6, RZ, RZ, UR5 ;  /* 0x00000005ff067e24 */ /* 0x000fec000f8e00ff */
[----:B------:R-:W-:Y:S01]  /*5210*/  IMAD.U32 R7, RZ, RZ, UR4 ;  /* 0x00000004ff077e24 */ /* 0x000fe2000f8e00ff */
[----:B------:R-:W-:Y:S04]  /*5220*/  @!P1 R2UR UR4, R6 ;  /* 0x00000000060492ca */ /* 0x000fe800000e0000 */
[----:B------:R-:W-:Y:S11]  /*5230*/  @!P1 R2UR UR5, R7 ;  /* 0x00000000070592ca */ /* 0x000ff600000e0000 */
[----:B------:R-:W-:Y:S02]  /*5240*/  @!UPT UIADD3 URZ, UPT, UPT, URZ, URZ, URZ ;  /* 0x000000fffffff290 */ /* 0x000fe4000fffe0ff */
[----:B------:R2:W-:Y:S01]  /*5250*/  @!UP0 UTMALDG.3D [UR32], [UR4], desc[UR6] ;  /* 0x00000620040085b4 */ /* 0x0005e20008011000 */
[----:B------:R3:W-:Y:S01]  /*5260*/  @!P1 SYNCS.ARRIVE.TRANS64.RED.A0TR RZ, [UR21+0xb0], R0 ;  /* 0x0000b000ffff99a7 */ /* 0x0007e20008300415 */
[----:B--2---:R-:W-:Y:S09]  /*5270*/  UPRMT UR4, UR45, 0x654, UR33 ;  /* 0x000006542d047896 */ /* 0x004ff20008000021 */
[----:B------:R-:W-:Y:S01]  /*5280*/  SYNCS.ARRIVE.TRANS64.RED.A1T0 RZ, [UR4], RZ ;  /* 0x000000ffffff79a7 */ /* 0x000fe20008100404 */
[----:B------:R-:W2:Y:S02]  /*5290*/  SYNCS.PHASECHK.TRANS64.TRYWAIT P0, [UR21+0xd8], R4 ;  /* 0x0000d804ff0075a7 */ /* 0x000ea40008001115 */
[----:B--23--:R-:W-:Y:S05]  /*52a0*/  @!P0 BRA `(.L_x_99) ;  /* 0x0000007800648947 */ /* 0x00cfea0003800000 */
.L_x_197:
[----:B------:R-:W-:Y:S01]  /*52b0*/  @!P1 IADD3 R2, P0, PT, R12, 0x580, RZ ;  /* 0x000005800c029810 */ /* 0x000fe20007f1e0ff */
[----:B------:R-:W-:Y:S01]  /*52c0*/  VOTEU.ALL UP0, P1 ;  /* 0x0000000000ff7886 */ /* 0x000fe20000800000 */
[----:B------:R-:W-:Y:S01]  /*52d0*/  UMOV UR6, 0x0 ;  /* 0x0000000000067882 */ /* 0x000fe20000000000 */
[----:B------:R-:W-:Y:S01]  /*52e0*/  UMOV UR7, 0x10000000 ;  /* 0x1000000000077882 */ /* 0x000fe20000000000 */
[----:B------:R-:W-:Y:S01]  /*52f0*/  @!P1 R2UR UR5, R2 ;  /* 0x00000000020592ca */ /* 0x000fe200000e0000 */
[----:B------:R-:W-:Y:S01]  /*5300*/  @!P1 IMAD.X R0, RZ, RZ, R13, P0 ;  /* 0x000000ffff009224 */ /* 0x000fe200000e060d */
[----:B------:R-:W-:Y:S02]  /*5310*/  @!UP0 UIADD3 UR26, UPT, UPT, UR34, 0x40, URZ ;  /* 0x00000040221a8890 */ /* 0x000fe4000fffe0ff */
[----:B------:R-:W-:Y:S02]  /*5320*/  @!UP0 UIADD3 UR24, UPT, UPT, UR21, 0x2200, URZ ;  /* 0x0000220015188890 */ /* 0x000fe4000fffe0ff */
[----:B------:R-:W-:Y:S01]  /*5330*/  @!P1 R2UR UR4, R0 ;  /* 0x00000000000492ca */ /* 0x000fe200000e0000 */
[----:B------:R-:W-:Y:S01]  /*5340*/  VOTEU.ALL UP0, P1 ;  /* 0x0000000000ff7886 */ /* 0x000fe20000800000 */
[----:B------:R-:W-:Y:S01]  /*5350*/  UMOV UR27, UR35 ;  /* 0x00000023001b7c82 */ /* 0x000fe20008000000 */
[----:B------:R-:W-:Y:S01]  /*5360*/  UMOV UR28, UR36 ;  /* 0x00000024001c7c82 */ /* 0x000fe20008000000 */
[----:B------:R-:W-:Y:S03]  /*5370*/  @!P1 IMAD.MOV.U32 R0, RZ, RZ, 0x2000 ;  /* 0x00002000ff009424 */ /* 0x000fe600078e00ff */
[----:B------:R-:W-:Y:S06]  /*5380*/  IMAD.U32 R6, RZ, RZ, UR5 ;  /* 0x00000005ff067e24 */ /* 0x000fec000f8e00ff */
[----:B------:R-:W-:Y:S01]  /*5390*/  IMAD.U32 R7, RZ, RZ, UR4 ;  /* 0x00000004ff077e24 */ /* 0x000fe2000f8e00ff */
[----:B------:R-:W-:Y:S04]  /*53a0*/  @!P1 R2UR UR4, R6 ;  /* 0x00000000060492ca */ /* 0x000fe800000e0000 */
[----:B------:R-:W-:Y:S11]  /*53b0*/  @!P1 R2UR UR5, R7 ;  /* 0x00000000070592ca */ /* 0x000ff600000e0000 */
[----:B------:R-:W-:Y:S02]  /*53c0*/  @!UPT UIADD3 URZ, UPT, UPT, URZ, URZ, URZ ;  /* 0x000000fffffff290 */ /* 0x000fe4000fffe0ff */
[----:B------:R3:W-:Y:S01]  /*53d0*/  @!UP0 UTMALDG.3D [UR24], [UR4], desc[UR6] ;  /* 0x00000618040085b4 */ /* 0x0007e20008011000 */
[----:B------:R4:W-:Y:S01]  /*53e0*/  @!P1 SYNCS.ARRIVE.TRANS64.RED.A0TR RZ, [UR21+0xb8], R0 ;  /* 0x0000b800ffff99a7 */ /* 0x0009e20008300415 */
[----:B---3--:R-:W-:Y:S09]  /*53f0*/  UPRMT UR4, UR45, 0x654, UR25 ;  /* 0x000006542d047896 */ /* 0x008ff20008000019 */
[----:B------:R-:W-:Y:S01]  /*5400*/  SYNCS.ARRIVE.TRANS64.RED.A1T0 RZ, [UR4], RZ ;  /* 0x000000ffffff79a7 */ /* 0x000fe20008100404 */
[----:B------:R-:W3:Y:S02]  /*5410*/  SYNCS.PHASECHK.TRANS64.TRYWAIT P0, [UR21+0xe0], R4 ;  /* 0x0000e004ff0075a7 */ /* 0x000ee40008001115 */
[----:B---34-:R-:W-:Y:S05]  /*5420*/  @!P0 BRA `(.L_x_100) ;  /* 0x00000078001c8947 */ /* 0x018fea0003800000 */
.L_x_199:
[----:B------:R-:W-:Y:S01]  /*5430*/  @!P1 IADD3 R2, P0, PT, R12, 0x580, RZ ;  /* 0x000005800c029810 */ /* 0x000fe20007f1e0ff */
[----:B------:R-:W-:Y:S01]  /*5440*/  VOTEU.ALL UP0, P1 ;  /* 0x0000000000ff7886 */ /* 0x000fe20000800000 */
[----:B------:R-:W-:Y:S01]  /*5450*/  UMOV UR6, 0x0 ;  /* 0x0000000000067882 */ /* 0x000fe20000000000 */
[----:B------:R-:W-:Y:S01]  /*5460*/  UMOV UR7, 0x10000000 ;  /* 0x1000000000077882 */ /* 0x000fe20000000000 */
[----:B------:R-:W-:Y:S01]  /*5470*/  @!P1 R2UR UR5, R2 ;  /* 0x00000000020592ca */ /* 0x000fe200000e0000 */
[----:B------:R-:W-:Y:S01]  /*5480*/  @!P1 IMAD.X R0, RZ, RZ, R13, P0 ;  /* 0x000000ffff009224 */ /* 0x000fe200000e060d */
[----:B------:R-:W-:Y:S01]  /*5490*/  @!UP0 UIADD3 UR18, UPT, UPT, UR34, 0x80, URZ ;  /* 0x0000008022128890 */ /* 0x000fe2000fffe0ff */
[----:B------:R-:W-:Y:S01]  /*54a0*/  VIADD R10, R10, 0x1 ;  /* 0x000000010a0a7836 */ /* 0x000fe20000000000 */
        /* <DEDUP_REMOVED lines=17> */
.L_x_201:
[----:B------:R-:W-:Y:S01]  /*55c0*/  @!P1 IADD3 R2, P0, PT, R12, 0x580, RZ ;  /* 0x000005800c029810 */ /* 0x000fe20007f1e0ff */
[----:B------:R-:W-:Y:S01]  /*55d0*/  VOTEU.ALL UP0, P1 ;  /* 0x0000000000ff7886 */ /* 0x000fe20000800000 */
[----:B------:R-:W-:Y:S01]  /*55e0*/  UMOV UR6, 0x0 ;  /* 0x0000000000067882 */ /* 0x000fe20000000000 */
[----:B------:R-:W-:Y:S01]  /*55f0*/  UMOV UR7, 0x10000000 ;  /* 0x1000000000077882 */ /* 0x000fe20000000000 */
[----:B------:R-:W-:Y:S01]  /*5600*/  @!P1 R2UR UR5, R2 ;  /* 0x00000000020592ca */ /* 0x000fe200000e0000 */
[----:B------:R-:W-:Y:S01]  /*5610*/  @!P1 IMAD.X R0, RZ, RZ, R13, P0 ;  /* 0x000000ffff009224 */ /* 0x000fe200000e060d */
[----:B------:R-:W-:Y:S01]  /*5620*/  @!UP0 UIADD3 UR10, UPT, UPT, UR34, 0xc0, URZ ;  /* 0x000000c0220a8890 */ /* 0x000fe2000fffe0ff */
[----:B------:R-:W-:Y:S01]  /*5630*/  R2UR UR18, R160 ;  /* 0x00000000a01272ca */ /* 0x000fe200000e0000 */
[----:B------:R-:W-:Y:S01]  /*5640*/  @!UP0 UIADD3 UR8, UPT, UPT, UR21, 0x6200, URZ ;  /* 0x0000620015088890 */ /* 0x000fe2000fffe0ff */
[----:B------:R-:W-:Y:S01]  /*5650*/  R2UR UR16, R161 ;  /* 0x00000000a11072ca */ /* 0x000fe200000e0000 */
[----:B------:R-:W-:Y:S01]  /*5660*/  @!UP0 UIADD3 UR9, UPT, UPT, UR21, 0xc8, URZ ;  /* 0x000000c815098890 */ /* 0x000fe2000fffe0ff */
[----:B------:R-:W-:Y:S01]  /*5670*/  @!P1 R2UR UR4, R0 ;  /* 0x00000000000492ca */ /* 0x000fe200000e0000 */
[----:B------:R-:W-:Y:S01]  /*5680*/  VOTEU.ALL UP0, P1 ;  /* 0x0000000000ff7886 */ /* 0x000fe20000800000 */
[----:B------:R-:W-:Y:S01]  /*5690*/  UMOV UR11, UR35 ;  /* 0x00000023000b7c82 */ /* 0x000fe20008000000 */
[----:B------:R-:W-:Y:S01]  /*56a0*/  UMOV UR12, UR36 ;  /* 0x00000024000c7c82 */ /* 0x000fe20008000000 */
[C---:B------:R-:W-:Y:S01]  /*56b0*/  ISETP.NE.AND P0, PT, R10.reuse, 0x2, PT ;  /* 0x000000020a00780c */ /* 0x040fe20003f05270 */
[----:B------:R-:W-:Y:S01]  /*56c0*/  UMOV UR36, UR29 ;  /* 0x0000001d00247c82 */ /* 0x000fe20008000000 */
[----:B--2---:R-:W-:Y:S01]  /*56d0*/  IMAD.U32 R4, RZ, RZ, UR5 ;  /* 0x00000005ff047e24 */ /* 0x004fe2000f8e00ff */
[----:B------:R-:W-:Y:S01]  /*56e0*/  LOP3.LUT R11, R11, 0x1, RZ, 0x3c, !PT ;  /* 0x000000010b0b7812 */ /* 0x000fe200078e3cff */
[----:B------:R-:W-:Y:S01]  /*56f0*/  UPLOP3.LUT UP4, UPT, UPT, UPT, UPT, 0x80, 0x8 ;  /* 0x000000000008789c */ /* 0x000fe20003f8f070 */
[----:B------:R-:W-:Y:S01]  /*5700*/  SEL R0, RZ, 0x1, P0 ;  /* 0x00000001ff007807 */ /* 0x000fe20000000000 */
[----:B------:R-:W-:Y:S01]  /*5710*/  UIADD3 UR31, UPT, UPT, UR13, UR18, URZ ;  /* 0x000000120d1f7290 */ /* 0x000fe2000fffe0ff */
[----:B------:R-:W-:Y:S01]  /*5720*/  SEL R10, R10, RZ, P0 ;  /* 0x000000ff0a0a7207 */ /* 0x000fe20000000000 */
[----:B------:R-:W-:Y:S01]  /*5730*/  UIADD3 UR30, UPT, UPT, UR14, UR16, URZ ;  /* 0x000000100e1e7290 */ /* 0x000fe2000fffe0ff */
[----:B------:R-:W-:Y:S01]  /*5740*/  IMAD.U32 R5, RZ, RZ, UR4 ;  /* 0x00000004ff057e24 */ /* 0x000fe2000f8e00ff */
[----:B------:R-:W-:Y:S02]  /*5750*/  @!P1 R2UR UR4, R4 ;  /* 0x00000000040492ca */ /* 0x000fe400000e0000 */
[----:B------:R-:W-:Y:S02]  /*5760*/  LOP3.LUT R9, R9, R0, RZ, 0x3c, !PT ;  /* 0x0000000009097212 */ /* 0x000fe400078e3cff */
[----:B------:R-:W-:Y:S11]  /*5770*/  @!P1 R2UR UR5, R5 ;  /* 0x00000000050592ca */ /* 0x000ff600000e0000 */
[----:B------:R-:W-:Y:S02]  /*5780*/  @!UPT UIADD3 URZ, UPT, UPT, URZ, URZ, URZ ;  /* 0x000000fffffff290 */ /* 0x000fe4000fffe0ff */
[----:B------:R2:W-:Y:S01]  /*5790*/  @!UP0 UTMALDG.3D [UR8], [UR4], desc[UR6] ;  /* 0x00000608040085b4 */ /* 0x0005e20008011000 */
[----:B------:R2:W-:Y:S01]  /*57a0*/  @!P1 SYNCS.ARRIVE.TRANS64.RED.A0TR RZ, [UR21+0xc8], R3 ;  /* 0x0000c803ffff99a7 */ /* 0x0005e20008300415 */
[----:B------:R-:W-:Y:S01]  /*57b0*/  SYNCS.ARRIVE.TRANS64.RED.A1T0 RZ, [UR41], RZ ;  /* 0x000000ffffff79a7 */ /* 0x000fe20008100429 */
[----:B------:R-:W-:Y:S05]  /*57c0*/  BRA.U UP2, `(.L_x_102) ;  /* 0xfffffff1024c7547 */ /* 0x000fea000b83ffff */
[----:B--2---:R-:W-:-:S04]  /*57d0*/  SHF.L.U32 R3, R11, 0x1f, RZ ;  /* 0x0000001f0b037819 */ /* 0x004fc800000006ff */
[----:B------:R-:W2:Y:S02]  /*57e0*/  SYNCS.PHASECHK.TRANS64.TRYWAIT P0, [UR21+0xd0], R3 ;  /* 0x0000d003ff0075a7 */ /* 0x000ea40008001115 */
[----:B--2---:R-:W-:Y:S05]  /*57f0*/  @!P0 BRA `(.L_x_103) ;  /* 0x0000007400588947 */ /* 0x004fea0003800000 */
.L_x_203:
[----:B------:R-:W3:Y:S02]  /*5800*/  SYNCS.PHASECHK.TRANS64.TRYWAIT P0, [UR21+0xd8], R3 ;  /* 0x0000d803ff0075a7 */ /* 0x000ee40008001115 */
[----:B---3--:R-:W-:Y:S05]  /*5810*/  @!P0 BRA `(.L_x_104) ;  /* 0x0000007400688947 */ /* 0x008fea0003800000 */
.L_x_205:
[----:B------:R-:W3:Y:S02]  /*5820*/  SYNCS.PHASECHK.TRANS64.TRYWAIT P0, [UR21+0xe0], R3 ;  /* 0x0000e003ff0075a7 */ /* 0x000ee40008001115 */
[----:B---3--:R-:W-:Y:S05]  /*5830*/  @!P0 BRA `(.L_x_105) ;  /* 0x0000007400788947 */ /* 0x008fea0003800000 */
.L_x_207:
[----:B--2---:R-:W-:-:S07]  /*5840*/  MOV R0, UR21 ;  /* 0x0000001500007c02 */ /* 0x004fce0008000f00 */
.L_x_106:
[----:B--2---:R-:W-:-:S04]  /*5850*/  SHF.L.U32 R3, R11, 0x1f, RZ ;  /* 0x0000001f0b037819 */ /* 0x004fc800000006ff */
[----:B------:R2:W3:Y:S03]  /*5860*/  SYNCS.PHASECHK.TRANS64.TRYWAIT P0, [R0+URZ+0xe8], R3 ;  /* 0x0000e803000075a7 */ /* 0x0004e600080011ff */
[----:B---3--:R-:W-:Y:S05]  /*5870*/  @!P0 NANOSLEEP.SYNCS 0x989680 ;  /* 0x009896800000895d */ /* 0x008fea0003900000 */
[----:B------:R-:W3:Y:S02]  /*5880*/  @!P0 SYNCS.PHASECHK.TRANS64 P0, [R0+URZ+0xe8], R3 ;  /* 0x0000e803000085a7 */ /* 0x000ee400080010ff */
[----:B-1-3--:R-:W-:Y:S05]  /*5890*/  @P0 EXIT ;  /* 0x000000000000094d */ /* 0x00afea0003800000 */
[----:B------:R-:W-:Y:S05]  /*58a0*/  BRA `(.L_x_106) ;  /* 0xfffffffc00e87947 */ /* 0x000fea000383ffff */
.L_x_91:
[----:B------:R-:W-:-:S06]  /*58b0*/  UISETP.GE.AND UP0, UPT, UR18, 0x4, UPT ;  /* 0x000000041200788c */ /* 0x000fcc000bf06270 */
[----:B------:R-:W-:-:S13]  /*58c0*/  PLOP3.LUT P0, PT, PT, PT, UP0, 0x80, 0x8 ;  /* 0x000000000008781c */ /* 0x000fda0003f0f008 */
[----:B-1----:R-:W-:Y:S05]  /*58d0*/  @!P0 EXIT ;  /* 0x000000000000894d */ /* 0x002fea0003800000 */
[----:B------:R-:W-:Y:S01]  /*58e0*/  BAR.SYNC.DEFER_BLOCKING 0x6, 0xa0 ;  /* 0x0182800000007b1d */ /* 0x000fe20000010000 */
[C---:B------:R-:W-:Y:S01]  /*58f0*/  IMAD.SHL.U32 R4, R172.reuse, 0x40, RZ ;  /* 0x00000040ac047824 */ /* 0x040fe200078e00ff */
[C---:B------:R-:W-:Y:S01]  /*5900*/  LOP3.LUT R176, R172.reuse, 0x60, RZ, 0xc0, !PT ;  /* 0x00000060acb07812 */ /* 0x040fe200078ec0ff */
[C---:B------:R-:W-:Y:S01]  /*5910*/  IMAD.SHL.U32 R137, R172.reuse, 0x8, RZ ;  /* 0x00000008ac897824 */ /* 0x040fe200078e00ff */
[C---:B------:R-:W-:Y:S01]  /*5920*/  LOP3.LUT R174, R172.reuse, 0x2, RZ, 0xc0, !PT ;  /* 0x00000002acae7812 */ /* 0x040fe200078ec0ff */
[----:B------:R-:W-:Y:S01]  /*5930*/  IMAD.U32 R69, R172, 0x10000, RZ ;  /* 0x00010000ac457824 */ /* 0x000fe200078e00ff */
[----:B------:R-:W-:Y:S02]  /*5940*/  UMOV UR44, 0x400 ;  /* 0x00000400002c7882 */ /* 0x000fe40000000000 */
[----:B------:R-:W1:Y:S01]  /*5950*/  LDC.64 R156, c[0x0][0x8b0] ;  /* 0x00022c00ff9c7b82 */ /* 0x000e620000000a00 */
[----:B------:R-:W-:Y:S01]  /*5960*/  ULEA UR44, UR45, UR44, 0x18 ;  /* 0x0000002c2d2c7291 */ /* 0x000fe2000f8ec0ff */
[----:B------:R-:W-:Y:S01]  /*5970*/  LOP3.LUT R6, R4, 0x180, RZ, 0xc0, !PT ;  /* 0x0000018004067812 */ /* 0x000fe200078ec0ff */
[----:B------:R-:W-:Y:S01]  /*5980*/  HFMA2 R164, -RZ, RZ, 0, 0 ;  /* 0x00000000ffa47431 */ /* 0x000fe200000001ff */
[----:B------:R-:W-:Y:S01]  /*5990*/  LOP3.LUT R172, R172, 0x4, RZ, 0xc0, !PT ;  /* 0x00000004acac7812 */ /* 0x000fe200078ec0ff */
[----:B------:R-:W-:Y:S01]  /*59a0*/  UIADD3 UR4, UPT, UPT, UR44, 0x8200, URZ ;  /* 0x000082002c047890 */ /* 0x000fe2000fffe0ff */
[----:B------:R-:W-:Y:S01]  /*59b0*/  LOP3.LUT R137, R6, 0x30, R137, 0xf8, !PT ;  /* 0x0000003006897812 */ /* 0x000fe200078ef889 */
[----:B------:R-:W-:Y:S01]  /*59c0*/  UIADD3 UR5, UPT, UPT, UR44, 0x200, URZ ;  /* 0x000002002c057890 */ /* 0x000fe2000fffe0ff */
[----:B------:R-:W2:Y:S01]  /*59d0*/  LDC.64 R138, c[0x0][0x8a8] ;  /* 0x00022a00ff8a7b82 */ /* 0x000ea20000000a00 */
[----:B------:R-:W-:Y:S01]  /*59e0*/  LOP3.LUT R69, R69, 0x600000, RZ, 0xc0, !PT ;  /* 0x0060000045457812 */ /* 0x000fe200078ec0ff */
[----:B------:R-:W-:Y:S01]  /*59f0*/  IMAD.MOV.U32 R68, RZ, RZ, RZ ;  /* 0x000000ffff447224 */ /* 0x000fe200078e00ff */
[----:B------:R-:W-:Y:S01]  /*5a00*/  LOP3.LUT R137, R137, 0x1e40, R4, 0xf8, !PT ;  /* 0x00001e4089897812 */ /* 0x000fe200078ef804 */
[----:B------:R-:W-:Y:S01]  /*5a10*/  IMAD.MOV.U32 R170, RZ, RZ, RZ ;  /* 0x000000ffffaa7224 */ /* 0x000fe200078e00ff */
[----:B------:R-:W-:Y:S01]  /*5a20*/  CS2R R168, SRZ ;  /* 0x0000000000a87805 */ /* 0x000fe2000001ff00 */
[----:B------:R-:W-:Y:S01]  /*5a30*/  IMAD.MOV.U32 R167, RZ, RZ, RZ ;  /* 0x000000ffffa77224 */ /* 0x000fe200078e00ff */
[----:B------:R-:W-:Y:S01]  /*5a40*/  IADD3 R171, PT, PT, -R172, 0x2, RZ ;  /* 0x00000002acab7810 */ /* 0x000fe20007ffe1ff */
[----:B------:R-:W-:Y:S01]  /*5a50*/  VIADD R173, R137, UR44 ;  /* 0x0000002c89ad7c36 */ /* 0x000fe20008000000 */
[----:B------:R-:W3:Y:S01]  /*5a60*/  LDS R0, [UR44+0x190] ;  /* 0x0001902cff007984 */ /* 0x000ee20008000800 */
[----:B------:R-:W-:Y:S01]  /*5a70*/  IADD3 R166, PT, PT, -R174, RZ, RZ ;  /* 0x000000ffaea67210 */ /* 0x000fe20007ffe1ff */
[----:B------:R-:W-:Y:S01]  /*5a80*/  IMAD.U32 R177, RZ, RZ, UR5 ;  /* 0x00000005ffb17e24 */ /* 0x000fe2000f8e00ff */
[----:B------:R-:W-:Y:S01]  /*5a90*/  MOV R175, UR4 ;  /* 0x0000000400af7c02 */ /* 0x000fe20008000f00 */
[----:B------:R-:W-:Y:S01]  /*5aa0*/  IMAD.MOV R165, RZ, RZ, -R172 ;  /* 0x000000ffffa57224 */ /* 0x000fe200078e0aac */
[----:B------:R-:W4:Y:S01]  /*5ab0*/  LDCU UR58, c[0x0][0x370] ;  /* 0x00006e00ff3a77ac */ /* 0x000f220008000800 */
[----:B------:R-:W-:Y:S01]  /*5ac0*/  VIADD R173, R173, 0x200 ;  /* 0x00000200adad7836 */ /* 0x000fe20000000000 */
[----:B------:R-:W1:Y:S01]  /*5ad0*/  LDCU.64 UR62, c[0x0][0x348] ;  /* 0x00006900ff3e77ac */ /* 0x000e620008000a00 */
[----:B------:R-:W1:Y:S01]  /*5ae0*/  LDCU UR43, c[0x0][0xb0c] ;  /* 0x00016180ff2b77ac */ /* 0x000e620008000800 */
[----:B------:R-:W1:Y:S01]  /*5af0*/  LDCU UR39, c[0x0][0xb30] ;  /* 0x00016600ff2777ac */ /* 0x000e620008000800 */
[----:B------:R-:W1:Y:S01]  /*5b00*/  LDCU.64 UR56, c[0x0][0x888] ;  /* 0x00011100ff3877ac */ /* 0x000e620008000a00 */
[----:B------:R-:W1:Y:S01]  /*5b10*/  LDCU.64 UR40, c[0x0][0xb28] ;  /* 0x00016500ff2877ac */ /* 0x000e620008000a00 */
[----:B------:R-:W1:Y:S01]  /*5b20*/  LDCU.64 UR60, c[0x0][0x890] ;  /* 0x00011200ff3c77ac */ /* 0x000e620008000a00 */
[----:B------:R-:W1:Y:S01]  /*5b30*/  LDCU.128 UR52, c[0x0][0xb10] ;  /* 0x00016200ff3477ac */ /* 0x000e620008000c00 */
[----:B------:R-:W1:Y:S02]  /*5b40*/  LDCU UR47, c[0x0][0x374] ;  /* 0x00006e80ff2f77ac */ /* 0x000e640008000800 */
[----:B-1234-:R-:W-:-:S07]  /*5b50*/  IADD3 R69, PT, PT, R0, R69, RZ ;  /* 0x0000004500457210 */ /* 0x01efce0007ffe0ff */
.L_x_151:
[C---:B------:R-:W-:Y:S02]  /*5b60*/  LEA R3, R164.reuse, UR44, 0x3 ;  /* 0x0000002ca4037c11 */ /* 0x040fe4000f8e18ff */
[----:B------:R-:W-:Y:S02]  /*5b70*/  SHF.L.U32 R0, R169, 0x1f, RZ ;  /* 0x0000001fa9007819 */ /* 0x000fe400000006ff */
[----:B------:R-:W-:Y:S02]  /*5b80*/  LEA R5, R164, UR44, 0x4 ;  /* 0x0000002ca4057c11 */ /* 0x000fe4000f8e20ff */
[----:B-1----:R-:W1:Y:S02]  /*5b90*/  SYNCS.PHASECHK.TRANS64.TRYWAIT P0, [R3+URZ+0x100], R0 ;  /* 0x00010000030075a7 */ /* 0x002e6400080011ff */
[----:B-1----:R-:W-:Y:S05]  /*5ba0*/  @!P0 BRA `(.L_x_107) ;  /* 0x0000007000b48947 */ /* 0x002fea0003800000 */
.L_x_208:
        /* <DEDUP_REMOVED lines=11> */
[----:B------:R-:W-:Y:S01]  /*5c60*/  PLOP3.LUT P0, PT, PT, PT, UP1, 0x80, 0x8 ;  /* 0x000000000008781c */ /* 0x000fe20003f0f018 */
[----:B------:R-:W-:Y:S11]  /*5c70*/  UP2UR UR46, UPR, URZ, 0x2 ;  /* 0x00000002ff2e7883 */ /* 0x000ff60008000000 */
[----:B------:R-:W-:Y:S01]  /*5c80*/  @!UPT UIADD3 URZ, UPT, UPT, URZ, URZ, URZ ;  /* 0x000000fffffff290 */ /* 0x000fe2000fffe0ff */
[----:B-1----:R-:W-:Y:S02]  /*5c90*/  @P0 SHF.R.U32.HI R0, RZ, 0x10, R5 ;  /* 0x00000010ff000819 */ /* 0x002fe40000011605 */
        /* <DEDUP_REMOVED lines=12> */
[----:B------:R-:W2:Y:S01]  /*5d60*/  LDCU UR12, c[0x0][0xb20] ;  /* 0x00016400ff0c77ac */ /* 0x000ea20008000800 */
[----:B------:R-:W-:Y:S02]  /*5d70*/  UIMAD.WIDE.U32 UR4, UR47, UR55, URZ ;  /* 0x000000372f0472a5 */ /* 0x000fe4000f8e00ff */
[----:B------:R-:W-:Y:S02]  /*5d80*/  UIMAD.WIDE.U32 UR6, UR58, UR52, URZ ;  /* 0x000000343a0672a5 */ /* 0x000fe4000f8e00ff */
[----:B------:R-:W-:Y:S02]  /*5d90*/  UISETP.NE.AND UP0, UPT, UR54, 0x1, UPT ;  /* 0x000000013600788c */ /* 0x000fe4000bf05270 */
[----:B------:R-:W-:Y:S02]  /*5da0*/  UIMAD.WIDE.U32 UR8, UR37, UR55, URZ ;  /* 0x00000037250872a5 */ /* 0x000fe4000f8e00ff */
[----:B------:R-:W-:Y:S02]  /*5db0*/  UIMAD.WIDE.U32 UR10, UR38, UR52, URZ ;  /* 0x00000034260a72a5 */ /* 0x000fe4000f8e00ff */
[----:B------:R-:W-:Y:S02]  /*5dc0*/  UISETP.NE.AND UP1, UPT, UR43, 0x1, UPT ;  /* 0x000000012b00788c */ /* 0x000fe4000bf25270 */
[----:B------:R-:W-:Y:S01]  /*5dd0*/  UISETP.NE.AND UP2, UPT, UR42, 0x1, UPT ;  /* 0x000000012a00788c */ /* 0x000fe2000bf45270 */
[----:B------:R-:W-:Y:S02]  /*5de0*/  UMOV UR4, UR5 ;  /* 0x0000000500047c82 */ /* 0x000fe40008000000 */
[----:B--2---:R-:W-:Y:S03]  /*5df0*/  USHF.R.U32.HI UR5, URZ, UR12, UR4 ;  /* 0x0000000cff057299 */ /* 0x004fe60008011604 */
[----:B------:R-:W-:Y:S02]  /*5e00*/  UMOV UR4, UR7 ;  /* 0x0000000700047c82 */ /* 0x000fe40008000000 */
[----:B------:R-:W-:Y:S02]  /*5e10*/  USHF.R.U32.HI UR7, URZ, UR53, UR4 ;  /* 0x00000035ff077299 */ /* 0x000fe40008011604 */
[----:B------:R-:W-:Y:S02]  /*5e20*/  USEL UR4, UR47, UR5, !UP0 ;  /* 0x000000052f047287 */ /* 0x000fe4000c000000 */
[----:B------:R-:W-:Y:S01]  /*5e30*/  USEL UR7, UR58, UR7, !UP1 ;  /* 0x000000073a077287 */ /* 0x000fe2000c800000 */
[----:B------:R-:W-:Y:S01]  /*5e40*/  UMOV UR5, UR9 ;  /* 0x0000000900057c82 */ /* 0x000fe20008000000 */
[----:B------:R-:W-:Y:S02]  /*5e50*/  UIMAD.WIDE.U32 UR8, UR4, UR40, URZ ;  /* 0x00000028040872a5 */ /* 0x000fe4000f8e00ff */
[----:B------:R-:W-:Y:S03]  /*5e60*/  USHF.R.U32.HI UR6, URZ, UR12, UR5 ;  /* 0x0000000cff067299 */ /* 0x000fe60008011605 */
[----:B------:R-:W-:Y:S01]  /*5e70*/  UMOV UR5, UR11 ;  /* 0x0000000b00057c82 */ /* 0x000fe20008000000 */
[----:B------:R-:W-:Y:S02]  /*5e80*/  UIMAD.WIDE.U32 UR10, UR7, UR40, URZ ;  /* 0x00000028070a72a5 */ /* 0x000fe4000f8e00ff */
[----:B------:R-:W-:Y:S02]  /*5e90*/  USHF.R.U32.HI UR12, URZ, UR53, UR5 ;  /* 0x00000035ff0c7299 */ /* 0x000fe40008011605 */
[----:B------:R-:W-:Y:S01]  /*5ea0*/  USEL UR6, UR37, UR6, !UP0 ;  /* 0x0000000625067287 */ /* 0x000fe2000c000000 */
[----:B------:R-:W-:Y:S02]  /*5eb0*/  UMOV UR5, UR9 ;  /* 0x0000000900057c82 */ /* 0x000fe40008000000 */
[----:B------:R-:W-:Y:S01]  /*5ec0*/  UMOV UR10, UR11 ;  /* 0x0000000b000a7c82 */ /* 0x000fe20008000000 */
[----:B------:R-:W-:Y:S02]  /*5ed0*/  @UP2 USHF.R.U32.HI UR4, URZ, UR41, UR5 ;  /* 0x00000029ff042299 */ /* 0x000fe40008011605 */
[----:B------:R-:W-:Y:S02]  /*5ee0*/  @UP2 USHF.R.U32.HI UR7, URZ, UR41, UR10 ;  /* 0x00000029ff072299 */ /* 0x000fe4000801160a */
[----:B------:R-:W-:Y:S02]  /*5ef0*/  UIMAD UR4, UR42, UR4, URZ ;  /* 0x000000042a0472a4 */ /* 0x000fe4000f8e02ff */
[----:B------:R-:W-:Y:S02]  /*5f00*/  UIMAD.WIDE.U32 UR10, UR6, UR40, URZ ;  /* 0x00000028060a72a5 */ /* 0x000fe4000f8e00ff */
[----:B------:R-:W-:Y:S02]  /*5f10*/  USEL UR5, UR38, UR12, !UP1 ;  /* 0x0000000c26057287 */ /* 0x000fe4000c800000 */
[----:B------:R-:W-:Y:S02]  /*5f20*/  UIMAD UR8, UR42, UR7, URZ ;  /* 0x000000072a0872a4 */ /* 0x000fe4000f8e02ff */
[----:B------:R-:W-:Y:S03]  /*5f30*/  UISETP.GE.AND UP0, UPT, UR6, UR4, UPT ;  /* 0x000000040600728c */ /* 0x000fe6000bf06270 */
[----:B------:R-:W-:Y:S01]  /*5f40*/  UMOV UR4, UR11 ;  /* 0x0000000b00047c82 */ /* 0x000fe20008000000 */
[----:B------:R-:W-:Y:S02]  /*5f50*/  UISETP.GE.OR UP0, UPT, UR5, UR8, UP0 ;  /* 0x000000080500728c */ /* 0x000fe40008706670 */
[----:B------:R-:W-:Y:S02]  /*5f60*/  USHF.R.U32.HI UR4, URZ, UR41, UR4 ;  /* 0x00000029ff047299 */ /* 0x000fe40008011604 */
[----:B------:R-:W-:Y:S02]  /*5f70*/  UIMAD.WIDE.U32 UR8, UR5, UR40, URZ ;  /* 0x00000028050872a5 */ /* 0x000fe4000f8e00ff */
[----:B------:R-:W-:Y:S02]  /*5f80*/  USEL UR11, UR6, UR4, !UP2 ;  /* 0x00000004060b7287 */ /* 0x000fe4000d000000 */
[----:B------:R-:W-:Y:S02]  /*5f90*/  UIADD3 UR8, UPT, UPT, -UR5, URZ, URZ ;  /* 0x000000ff05087290 */ /* 0x000fe4000fffe1ff */
[----:B------:R-:W-:Y:S01]  /*5fa0*/  UIADD3 UR10, UPT, UPT, -UR11, URZ, URZ ;  /* 0x000000ff0b0a7290 */ /* 0x000fe2000fffe1ff */
[----:B------:R-:W-:Y:S01]  /*5fb0*/  @!UP0 UMOV UR4, UR9 ;  /* 0x0000000900048c82 */ /* 0x000fe20008000000 */
[----:B------:R-:W-:Y:S02]  /*5fc0*/  UIADD3 UR9, UPT, UPT, -UR6, URZ, URZ ;  /* 0x000000ff06097290 */ /* 0x000fe4000fffe1ff */
[----:B------:R-:W-:Y:S02]  /*5fd0*/  @!UP0 USHF.R.U32.HI UR4, URZ, UR41, UR4 ;  /* 0x00000029ff048299 */ /* 0x000fe40008011604 */
[----:B------:R-:W-:Y:S02]  /*5fe0*/  UIMAD UR10, UR42, UR10, UR6 ;  /* 0x0000000a2a0a72a4 */ /* 0x000fe4000f8e0206 */
[----:B------:R-:W-:Y:S04]  /*5ff0*/  @!UP0 USEL UR4, UR5, UR4, !UP2 ;  /* 0x0000000405048287 */ /* 0x000fe8000d000000 */
[----:B------:R-:W-:Y:S02]  /*6000*/  @!UP0 UIMAD UR10, UR7, UR10, UR4 ;  /* 0x0000000a070a82a4 */ /* 0x000fe4000f8e0204 */
[----:B------:R-:W-:Y:S02]  /*6010*/  @!UP0 UIADD3 UR11, UPT, UPT, UR11, -UR4, URZ ;  /* 0x800000040b0b8290 */ /* 0x000fe4000fffe0ff */
[----:B------:R-:W-:Y:S02]  /*6020*/  UIMAD UR7, UR43, UR8, UR38 ;  /* 0x000000082b0772a4 */ /* 0x000fe4000f8e0226 */
[----:B------:R-:W-:Y:S02]  /*6030*/  @!UP0 UIMAD UR6, UR11, UR42, UR5 ;  /* 0x0000002a0b0682a4 */ /* 0x000fe4000f8e0205 */
[----:B------:R-:W-:Y:S01]  /*6040*/  UIMAD UR4, UR54, UR9, UR37 ;  /* 0x00000009360472a4 */ /* 0x000fe2000f8e0225 */
[----:B------:R-:W-:Y:S02]  /*6050*/  @!UP0 UMOV UR5, UR10 ;  /* 0x0000000a00058c82 */ /* 0x000fe40008000000 */
[----:B------:R-:W-:Y:S02]  /*6060*/  UIMAD UR38, UR5, UR43, UR7 ;  /* 0x0000002b052672a4 */ /* 0x000fe4000f8e0207 */
[----:B------:R-:W-:Y:S11]  /*6070*/  UIMAD UR37, UR6, UR54, UR4 ;  /* 0x00000036062572a4 */ /* 0x000ff6000f8e0204 */
[----:B------:R-:W-:Y:S01]  /*6080*/  @!UPT UIADD3 URZ, UPT, UPT, URZ, URZ, URZ ;  /* 0x000000fffffff290 */ /* 0x000fe2000fffe0ff */
.L_x_108:
[----:B------:R-:W-:Y:S01]  /*6090*/  UISETP.NE.AND UP0, UPT, UR39, 0x1, UPT ;  /* 0x000000012700788c */ /* 0x000fe2000bf05270 */
[----:B------:R-:W-:Y:S01]  /*60a0*/  R2UR UR11, R177 ;  /* 0x00000000b10b72ca */ /* 0x000fe200000e0000 */
[----:B------:R-:W-:Y:S01]  /*60b0*/  USHF.L.U32 UR50, UR30, 0x7, URZ ;  /* 0x000000071e327899 */ /* 0x000fe200080006ff */
[----:B------:R-:W-:Y:S01]  /*60c0*/  IADD3 R164, PT, PT, R164, 0x1, RZ ;  /* 0x00000001a4a47810 */ /* 0x000fe20007ffe0ff */
[----:B------:R-:W-:Y:S07]  /*60d0*/  USHF.L.U32 UR49, UR31, 0x8, URZ ;  /* 0x000000081f317899 */ /* 0x000fee00080006ff */
[----:B------:R-:W2:Y:S01]  /*60e0*/  @!UP0 LDCU.128 UR12, c[0x0][0xb10] ;  /* 0x00016200ff0c87ac */ /* 0x000ea20008000c00 */
[----:B------:R-:W3:Y:S01]  /*60f0*/  @!UP0 LDCU UR5, c[0x0][0xb0c] ;  /* 0x00016180ff0587ac */ /* 0x000ee20008000800 */
[----:B------:R-:W4:Y:S01]  /*6100*/  @!UP0 LDCU UR10, c[0x0][0xb20] ;  /* 0x00016400ff0a87ac */ /* 0x000f220008000800 */
[----:B--2---:R-:W-:Y:S02]  /*6110*/  UIMAD.WIDE.U32 UR8, UR38, UR12, URZ ;  /* 0x0000000c260872a5 */ /* 0x004fe4000f8e00ff */
[----:B------:R-:W-:Y:S02]  /*6120*/  UIMAD.WIDE.U32 UR6, UR37, UR15, URZ ;  /* 0x0000000f250672a5 */ /* 0x000fe4000f8e00ff */
[----:B------:R-:W-:Y:S03]  /*6130*/  @!UP0 UISETP.NE.AND UP1, UPT, UR14, 0x1, UPT ;  /* 0x000000010e00888c */ /* 0x000fe6000bf25270 */
[----:B------:R-:W-:Y:S01]  /*6140*/  @!UP0 UMOV UR4, UR9 ;  /* 0x0000000900048c82 */ /* 0x000fe20008000000 */
[----:B---3--:R-:W-:Y:S02]  /*6150*/  @!UP0 UISETP.NE.AND UP2, UPT, UR5, 0x1, UPT ;  /* 0x000000010500888c */ /* 0x008fe4000bf45270 */
[----:B------:R-:W-:Y:S01]  /*6160*/  @!UP0 USHF.R.U32.HI UR4, URZ, UR13, UR4 ;  /* 0x0000000dff048299 */ /* 0x000fe20008011604 */
[----:B------:R-:W-:Y:S02]  /*6170*/  @!UP0 UMOV UR6, UR7 ;  /* 0x0000000700068c82 */ /* 0x000fe40008000000 */
[----:B----4-:R-:W-:Y:S02]  /*6180*/  @!UP0 USHF.R.U32.HI UR6, URZ, UR10, UR6 ;  /* 0x0000000aff068299 */ /* 0x010fe40008011606 */
[----:B------:R-:W-:Y:S02]  /*6190*/  @!UP0 USEL UR7, UR38, UR4, !UP2 ;  /* 0x0000000426078287 */ /* 0x000fe4000d000000 */
[----:B------:R-:W-:Y:S04]  /*61a0*/  @!UP0 USEL UR6, UR37, UR6, !UP1 ;  /* 0x0000000625068287 */ /* 0x000fe8000c800000 */
[----:B------:R-:W-:Y:S02]  /*61b0*/  @!UP0 UIADD3 UR4, UPT, UPT, -UR7, UR6, URZ ;  /* 0x0000000607048290 */ /* 0x000fe4000fffe1ff */
[----:B------:R-:W-:Y:S02]  /*61c0*/  @!UP0 UIADD3 UR6, UPT, UPT, UR7, -UR6, URZ ;  /* 0x8000000607068290 */ /* 0x000fe4000fffe0ff */
[----:B------:R-:W-:Y:S02]  /*61d0*/  @!UP0 UIMAD UR38, UR4, UR5, UR38 ;  /* 0x00000005042682a4 */ /* 0x000fe4000f8e0226 */
[----:B------:R-:W-:Y:S02]  /*61e0*/  @!UP0 UIMAD UR37, UR6, UR14, UR37 ;  /* 0x0000000e062582a4 */ /* 0x000fe4000f8e0225 */
[----:B------:R-:W-:Y:S09]  /*61f0*/  ULOP3.LUT UP0, URZ, UR11, 0x1b0, URZ, 0xc0, !UPT ;  /* 0x000001b00bff7892 */ /* 0x000ff2000f80c0ff */
[----:B------:R-:W-:Y:S05]  /*6200*/  BRA.U !UP0, `(.L_x_109) ;  /* 0x0000000108407547 */ /* 0x000fea000b800000 */
[----:B------:R-:W2:Y:S01]  /*6210*/  LDCU.64 UR8, c[0x4][0x88] ;  /* 0x01001100ff0877ac */ /* 0x000ea20008000a00 */
[----:B------:R-:W-:Y:S01]  /*6220*/  MOV R3, 0x0 ;  /* 0x0000000000037802 */ /* 0x000fe20000000f00 */
[----:B------:R-:W-:Y:S02]  /*6230*/  HFMA2 R12, -RZ, RZ, 0, 5.9604644775390625e-08 ;  /* 0x00000001ff0c7431 */ /* 0x000fe400000001ff */
[----:B------:R-:W-:Y:S02]  /*6240*/  IMAD.MOV.U32 R8, RZ, RZ, 0x70 ;  /* 0x00000070ff087424 */ /* 0x000fe400078e00ff */
[----:B------:R-:W-:Y:S01]  /*6250*/  IMAD.MOV.U32 R13, RZ, RZ, RZ ;  /* 0x000000ffff0d7224 */ /* 0x000fe200078e00ff */
[----:B------:R-:W3:Y:S01]  /*6260*/  LDCU.64 UR6, c[0x4][0x90] ;  /* 0x01001200ff0677ac */ /* 0x000ee20008000a00 */
[----:B------:R-:W4:Y:S01]  /*6270*/  LDC.64 R2, c[0x4][R3] ;  /* 0x0100000003027b82 */ /* 0x000f220000000a00 */
[----:B------:R-:W1:Y:S01]  /*6280*/  LDCU.64 UR4, c[0x4][0x8] ;  /* 0x01000100ff0477ac */ /* 0x000e620008000a00 */
[----:B--2---:R-:W-:Y:S01]  /*6290*/  MOV R5, UR9 ;  /* 0x0000000900057c02 */ /* 0x004fe20008000f00 */
[----:B------:R-:W-:Y:S01]  /*62a0*/  IMAD.U32 R4, RZ, RZ, UR8 ;  /* 0x00000008ff047e24 */ /* 0x000fe2000f8e00ff */
[----:B---3--:R-:W-:Y:S01]  /*62b0*/  MOV R7, UR7 ;  /* 0x0000000700077c02 */ /* 0x008fe20008000f00 */
[----:B------:R-:W-:Y:S01]  /*62c0*/  IMAD.U32 R6, RZ, RZ, UR6 ;  /* 0x00000006ff067e24 */ /* 0x000fe2000f8e00ff */
[----:B-1----:R-:W-:Y:S01]  /*62d0*/  MOV R11, UR5 ;  /* 0x00000005000b7c02 */ /* 0x002fe20008000f00 */
[----:B------:R-:W-:Y:S02]  /*62e0*/  IMAD.U32 R10, RZ, RZ, UR4 ;  /* 0x00000004ff0a7e24 */ /* 0x000fe4000f8e00ff */
[----:B------:R-:W-:Y:S07]  /*62f0*/  LEPC R20, `(.L_x_109) ;  /* 0x000000001014794e */ /* 0x000fee0000000000 */
[----:B----45:R-:W-:Y:S05]  /*6300*/  CALL.ABS.NOINC R2 ;  /* 0x0000000002007343 */ /* 0x030fea0003c00000 */
.L_x_109:
[----:B------:R-:W-:Y:S01]  /*6310*/  LOP3.LUT P0, RZ, R175, 0x1b0, RZ, 0xc0, !PT ;  /* 0x000001b0afff7812 */ /* 0x000fe2000780c0ff */
[----:B------:R-:W-:Y:S11]  /*6320*/  BSSY.RECONVERGENT B6, `(.L_x_110) ;  /* 0x0000013000067945 */ /* 0x000ff60003800200 */
[----:B------:R-:W-:Y:S01]  /*6330*/  @!UPT UIADD3 URZ, UPT, UPT, URZ, URZ, URZ ;  /* 0x000000fffffff290 */ /* 0x000fe2000fffe0ff */
[----:B------:R-:W-:Y:S05]  /*6340*/  @!P0 BRA `(.L_x_111) ;  /* 0x0000000000408947 */ /* 0x000fea0003800000 */
        /* <DEDUP_REMOVED lines=16> */
.L_x_111:
[----:B------:R-:W-:Y:S05]  /*6450*/  BSYNC.RECONVERGENT B6 ;  /* 0x0000000000067941 */ /* 0x000fea0003800200 */
.L_x_110:
[----:B------:R-:W-:Y:S01]  /*6460*/  R2UR UR4, R162 ;  /* 0x00000000a20472ca */ /* 0x000fe200000e0000 */
[----:B------:R-:W-:Y:S01]  /*6470*/  UISETP.NE.U32.AND UP0, UPT, UR60, URZ, UPT ;  /* 0x000000ff3c00728c */ /* 0x000fe2000bf05070 */
[----:B------:R-:W-:Y:S02]  /*6480*/  ISETP.NE.U32.AND P4, PT, R156, RZ, PT ;  /* 0x000000ff9c00720c */ /* 0x000fe40003f85070 */
[----:B------:R-:W-:Y:S01]  /*6490*/  ISETP.NE.U32.AND P2, PT, RZ, UR56, PT ;  /* 0x00000038ff007c0c */ /* 0x000fe2000bf45070 */
[----:B------:R-:W-:Y:S01]  /*64a0*/  UISETP.NE.AND.EX UP1, UPT, UR61, URZ, UPT, UP0 ;  /* 0x000000ff3d00728c */ /* 0x000fe2000bf25300 */
[----:B------:R-:W-:Y:S01]  /*64b0*/  ISETP.NE.AND.EX P4, PT, R157, RZ, PT, P4 ;  /* 0x000000ff9d00720c */ /* 0x000fe20003f85340 */
[----:B------:R-:W-:Y:S01]  /*64c0*/  UPLOP3.LUT UP0, UPT, UPT, UPT, UPT, 0x40, 0x4 ;  /* 0x000000000004789c */ /* 0x000fe20003f0e870 */
[----:B------:R-:W-:Y:S05]  /*64d0*/  ISETP.NE.AND.EX P2, PT, RZ, UR57, PT, P2 ;  /* 0x00000039ff007c0c */ /* 0x000fea000bf45320 */
[----:B------:R-:W-:Y:S06]  /*64e0*/  UISETP.NE.AND UP2, UPT, UR4, URZ, UPT ;  /* 0x000000ff0400728c */ /* 0x000fec000bf45270 */
[----:B------:R-:W-:Y:S05]  /*64f0*/  PLOP3.LUT P1, PT, PT, PT, UP2, 0x80, 0x8 ;  /* 0x000000000008781c */ /* 0x000fea0003f2f028 */
[----:B------:R-:W-:Y:S06]  /*6500*/  @UP2 UPLOP3.LUT UP0, UPT, UPT, UPT, UP1, 0x80, 0x8 ;  /* 0x000000000008289c */ /* 0x000fec0003f0f010 */
[----:B------:R-:W-:Y:S01]  /*6510*/  PLOP3.LUT P0, PT, PT, PT, UP0, 0x80, 0x8 ;  /* 0x000000000008781c */ /* 0x000fe20003f0f008 */
[----:B------:R-:W-:Y:S01]  /*6520*/  @!UPT UIADD3 URZ, UPT, UPT, URZ, URZ, URZ ;  /* 0x000000fffffff290 */ /* 0x000fe2000fffe0ff */
[----:B------:R-:W-:Y:S11]  /*6530*/  BRA.U !UP1, `(.L_x_112) ;  /* 0x00000001093c7547 */ /* 0x000ff6000b800000 */
[----:B------:R-:W-:Y:S01]  /*6540*/  UISETP.NE.U32.AND UP0, UPT, UR56, URZ, UPT ;  /* 0x000000ff3800728c */ /* 0x000fe2000bf05070 */
[----:B-1----:R-:W-:Y:S01]  /*6550*/  HFMA2 R0, -RZ, RZ, 0, 5.9604644775390625e-08 ;  /* 0x00000001ff007431 */ /* 0x002fe200000001ff */
[----:B------:R-:W1:Y:S01]  /*6560*/  LDCU.64 UR8, c[0x0][0x358] ;  /* 0x00006b00ff0877ac */ /* 0x000e620008000a00 */
[----:B------:R-:W-:Y:S01]  /*6570*/  IMAD.MOV.U32 R158, RZ, RZ, 0x1 ;  /* 0x00000001ff9e7424 */ /* 0x000fe200078e00ff */
[----:B------:R-:W-:Y:S06]  /*6580*/  UISETP.NE.AND.EX UP0, UPT, UR57, URZ, UPT, UP0 ;  /* 0x000000ff3900728c */ /* 0x000fec000bf05300 */
[----:B------:R-:W-:Y:S05]  /*6590*/  PLOP3.LUT P3, PT, PT, PT, UP0, 0x80, 0x8 ;  /* 0x000000000008781c */ /* 0x000fea0003f6f008 */
[----:B------:R-:W2:Y:S01]  /*65a0*/  @UP0 LDCU.64 UR4, c[0x0][0x888] ;  /* 0x00011100ff0407ac */ /* 0x000ea20008000a00 */
[----:B------:R-:W-:Y:S07]  /*65b0*/  @UP0 UIMAD UR6, UR36, UR60, URZ ;  /* 0x0000003c240602a4 */ /* 0x000fee000f8e02ff */
[----:B------:R-:W-:Y:S01]  /*65c0*/  @!P3 PRMT R158, R0, 0x7610, R158 ;  /* 0x00007610009eb816 */ /* 0x000fe2000000009e */
[----:B--2---:R-:W-:Y:S06]  /*65d0*/  @UP0 UIMAD.WIDE UR4, UR6, 0x4, UR4 ;  /* 0x00000004060408a5 */ /* 0x004fec000f8e0204 */
[----:B------:R-:W-:Y:S01]  /*65e0*/  IMAD.U32 R2, RZ, RZ, UR4 ;  /* 0x00000004ff027e24 */ /* 0x000fe2000f8e00ff */
[----:B------:R-:W-:Y:S04]  /*65f0*/  MOV R3, UR5 ;  /* 0x0000000500037c02 */ /* 0x000fe80008000f00 */
[----:B------:R-:W2:Y:S01]  /*6600*/  @!UP0 LDCU UR4, c[0x0][0x880] ;  /* 0x00011000ff0487ac */ /* 0x000ea20008000800 */
[----:B-1---5:R3:W5:Y:S02]  /*6610*/  @P3 LDG.E R73, desc[UR8][R2.64] ;  /* 0x0000000802493981 */ /* 0x022764000c1e1900 */
[----:B--23--:R-:W-:Y:S02]  /*6620*/  @!P3 IMAD.U32 R73, RZ, RZ, UR4 ;  /* 0x00000004ff49be24 */ /* 0x00cfe4000f8e00ff */
.L_x_112:
[----:B------:R-:W-:Y:S05]  /*6630*/  @!P4 BRA `(.L_x_113) ;  /* 0x000000000024c947 */ /* 0x000fea0003800000 */
[----:B------:R-:W-:Y:S01]  /*6640*/  ISETP.NE.U32.AND P3, PT, R138, RZ, PT ;  /* 0x000000ff8a00720c */ /* 0x000fe20003f65070 */
[----:B------:R-:W2:Y:S03]  /*6650*/  LDCU.64 UR4, c[0x0][0x358] ;  /* 0x00006b00ff0477ac */ /* 0x000ea60008000a00 */
[----:B------:R-:W-:Y:S11]  /*6660*/  ISETP.NE.AND.EX P3, PT, R139, RZ, PT, P3 ;  /* 0x000000ff8b00720c */ /* 0x000ff60003f65330 */
[----:B------:R-:W-:Y:S02]  /*6670*/  @!UPT UIADD3 URZ, UPT, UPT, URZ, URZ, URZ ;  /* 0x000000fffffff290 */ /* 0x000fe4000fffe0ff */
[----:B------:R-:W3:Y:S01]  /*6680*/  @P3 LDC.64 R2, c[0x0][0x8a8] ;  /* 0x00022a00ff023b82 */ /* 0x000ee20000000a00 */
[----:B-1----:R-:W-:Y:S04]  /*6690*/  @P3 IMAD R0, R156, UR36, RZ ;  /* 0x000000249c003c24 */ /* 0x002fe8000f8e02ff */
[----:B---3--:R-:W-:Y:S05]  /*66a0*/  @P3 IMAD.WIDE R2, R0, 0x4, R2 ;  /* 0x0000000400023825 */ /* 0x008fea00078e0202 */
[----:B--2--5:R2:W5:Y:S02]  /*66b0*/  @P3 LDG.E R70, desc[UR4][R2.64] ;  /* 0x0000000402463981 */ /* 0x024564000c1e1900 */
[----:B--2---:R-:W3:Y:S02]  /*66c0*/  @!P3 LDC R70, c[0x0][0x8a0] ;  /* 0x00022800ff46bb82 */ /* 0x004ee40000000800 */
.L_x_113:
[----:B-----5:R-:W-:Y:S01]  /*66d0*/  FSETP.NEU.AND P4, PT, R73, RZ, PT ;  /* 0x000000ff4900720b */ /* 0x020fe20003f8d000 */
[----:B------:R-:W-:Y:S01]  /*66e0*/  BSSY B1, `(.L_x_114) ;  /* 0x0000047000017945 */ /* 0x000fe20003800000 */
[----:B------:R-:W-:Y:S01]  /*66f0*/  SEL R5, RZ, 0xffffffff, P2 ;  /* 0xffffffffff057807 */ /* 0x000fe20001000000 */
[----:B------:R-:W-:Y:S01]  /*6700*/  IMAD.MOV.U32 R181, RZ, RZ, 0x1 ;  /* 0x00000001ffb57424 */ /* 0x000fe200078e00ff */
[----:B------:R-:W-:Y:S01]  /*6710*/  LOP3.LUT P3, RZ, R158, 0xff, RZ, 0xc0, !PT ;  /* 0x000000ff9eff7812 */ /* 0x000fe2000786c0ff */
[----:B------:R-:W-:Y:S01]  /*6720*/  IMAD R71, R68, 0x100, R69 ;  /* 0x0000010044477824 */ /* 0x000fe200078e0245 */
[----:B-1----:R-:W-:Y:S02]  /*6730*/  @P1 SEL R0, RZ, 0xffffffff, P4 ;  /* 0xffffffffff001807 */ /* 0x002fe40002000000 */
[----:B------:R-:W-:Y:S02]  /*6740*/  CS2R R154, SRZ ;  /* 0x00000000009a7805 */ /* 0x000fe4000001ff00 */
[----:B------:R-:W-:Y:S02]  /*6750*/  LEA R3, R168, UR44, 0x3 ;  /* 0x0000002ca8037c11 */ /* 0x000fe4000f8e18ff */
[----:B------:R-:W-:Y:S02]  /*6760*/  CS2R R152, SRZ ;  /* 0x0000000000987805 */ /* 0x000fe4000001ff00 */
[----:B------:R-:W-:Y:S02]  /*6770*/  @P0 SEL R0, R5, R0, !P3 ;  /* 0x0000000005000207 */ /* 0x000fe40005800000 */
[----:B------:R-:W-:Y:S02]  /*6780*/  CS2R R150, SRZ ;  /* 0x0000000000967805 */ /* 0x000fe4000001ff00 */
[----:B------:R-:W-:Y:S02]  /*6790*/  LEA R163, R68, UR44, 0x3 ;  /* 0x0000002c44a37c11 */ /* 0x000fe4000f8e18ff */
[----:B------:R-:W-:Y:S02]  /*67a0*/  CS2R R148, SRZ ;  /* 0x0000000000947805 */ /* 0x000fe4000001ff00 */
[----:B------:R-:W-:Y:S02]  /*67b0*/  @P1 LOP3.LUT R0, R0, 0x1, RZ, 0xc0, !PT ;  /* 0x0000000100001812 */ /* 0x000fe400078ec0ff */
[----:B------:R-:W-:Y:S02]  /*67c0*/  CS2R R146, SRZ ;  /* 0x0000000000927805 */ /* 0x000fe4000001ff00 */
[----:B------:R-:W-:Y:S02]  /*67d0*/  SHF.L.U32 R2, R170, 0x1f, RZ ;  /* 0x0000001faa027819 */ /* 0x000fe400000006ff */
[----:B------:R-:W-:Y:S02]  /*67e0*/  CS2R R144, SRZ ;  /* 0x0000000000907805 */ /* 0x000fe4000001ff00 */
[----:B------:R-:W-:Y:S02]  /*67f0*/  ISETP.NE.U32.OR P6, PT, R0, 0x1, !P1 ;  /* 0x000000010000780c */ /* 0x000fe40004fc5470 */
[----:B------:R-:W-:Y:S02]  /*6800*/  CS2R R142, SRZ ;  /* 0x00000000008e7805 */ /* 0x000fe4000001ff00 */
[----:B------:R-:W-:Y:S02]  /*6810*/  PLOP3.LUT P2, PT, PT, PT, UP1, 0x80, 0x8 ;  /* 0x000000000008781c */ /* 0x000fe40003f4f018 */
[----:B------:R-:W-:Y:S02]  /*6820*/  CS2R R140, SRZ ;  /* 0x00000000008c7805 */ /* 0x000fe4000001ff00 */
[----:B------:R-:W-:Y:S02]  /*6830*/  SEL R0, RZ, 0xffffffff, P4 ;  /* 0xffffffffff007807 */ /* 0x000fe40002000000 */
[----:B------:R-:W-:Y:S03]  /*6840*/  P2R R189, PR, RZ, 0x40 ;  /* 0x00000040ffbd7803 */ /* 0x000fe60000000000 */
[----:B------:R-:W-:Y:S04]  /*6850*/  @P6 SHF.L.U32 R4, R167, 0x1f, RZ ;  /* 0x0000001fa7046819 */ /* 0x000fe800000006ff */
[----:B------:R-:W-:Y:S01]  /*6860*/  @P2 SEL R0, R5, R0, !P3 ;  /* 0x0000000005002207 */ /* 0x000fe20005800000 */
[----:B------:R-:W1:Y:S03]  /*6870*/  @P6 SYNCS.PHASECHK.TRANS64.TRYWAIT P1, [R3+URZ+0xb0], R4 ;  /* 0x0000b004030065a7 */ /* 0x000e6600080211ff */
[----:B------:R-:W-:Y:S04]  /*6880*/  LOP3.LUT R0, R0, 0x1, RZ, 0xc0, !PT ;  /* 0x0000000100007812 */ /* 0x000fe800078ec0ff */
[----:B------:R-:W-:Y:S04]  /*6890*/  ISETP.NE.U32.AND P5, PT, R0, 0x1, PT ;  /* 0x000000010000780c */ /* 0x000fe80003fa5070 */
[----:B------:R-:W-:Y:S01]  /*68a0*/  P2R R182, PR, RZ, 0x20 ;  /* 0x00000020ffb67803 */ /* 0x000fe20000000000 */
[----:B------:R2:W4:Y:S01]  /*68b0*/  SYNCS.PHASECHK.TRANS64.TRYWAIT P0, [R163+URZ+0x120], R2 ;  /* 0x00012002a30075a7 */ /* 0x00052200080011ff */
[----:B-1----:R-:W-:Y:S01]  /*68c0*/  @P6 SEL R181, RZ, 0x1, !P1 ;  /* 0x00000001ffb56807 */ /* 0x002fe20004800000 */
[----:B--2---:R-:W-:Y:S06]  /*68d0*/  @!P6 BRA `(.L_x_115) ;  /* 0x00000000009ce947 */ /* 0x004fec0003800000 */
[----:B------:R-:W-:Y:S01]  /*68e0*/  @P5 IMAD R7, R168, 0x2000, R173 ;  /* 0x00002000a8075824 */ /* 0x000fe200078e02ad */
[----:B------:R-:W-:Y:S01]  /*68f0*/  ISETP.NE.AND P1, PT, R181, RZ, PT ;  /* 0x000000ffb500720c */ /* 0x000fe20003f25270 */
[----:B------:R-:W-:Y:S01]  /*6900*/  BSSY B0, `(.L_x_116) ;  /* 0x0000010000007945 */ /* 0x000fe20003800000 */
[----:B------:R-:W-:Y:S01]  /*6910*/  CS2R R142, SRZ ;  /* 0x00000000008e7805 */ /* 0x000fe2000001ff00 */
[--C-:B------:R-:W-:Y:S01]  /*6920*/  @P5 IMAD R6, R174, -0x10, R7.reuse ;  /* 0xfffffff0ae065824 */ /* 0x100fe200078e0207 */
[----:B------:R-:W-:Y:S01]  /*6930*/  CS2R R140, SRZ ;  /* 0x00000000008c7805 */ /* 0x000fe2000001ff00 */
[----:B------:R-:W-:Y:S01]  /*6940*/  @P5 IMAD R5, R172, -0x10, R7 ;  /* 0xfffffff0ac055824 */ /* 0x000fe200078e0207 */
[----:B------:R-:W-:Y:S01]  /*6950*/  CS2R R150, SRZ ;  /* 0x0000000000967805 */ /* 0x000fe2000001ff00 */
[----:B------:R-:W-:Y:S01]  /*6960*/  @P5 IMAD R4, R171, 0x10, R6 ;  /* 0x00000010ab045824 */ /* 0x000fe200078e0206 */
[----:B------:R-:W-:Y:S02]  /*6970*/  CS2R R148, SRZ ;  /* 0x0000000000947805 */ /* 0x000fe4000001ff00 */
[----:B------:R-:W-:Y:S02]  /*6980*/  CS2R R146, SRZ ;  /* 0x0000000000927805 */ /* 0x000fe4000001ff00 */
[----:B------:R-:W-:Y:S02]  /*6990*/  CS2R R144, SRZ ;  /* 0x0000000000907805 */ /* 0x000fe4000001ff00 */
[----:B------:R-:W-:Y:S02]  /*69a0*/  CS2R R154, SRZ ;  /* 0x00000000009a7805 */ /* 0x000fe4000001ff00 */
[----:B------:R-:W-:Y:S01]  /*69b0*/  CS2R R152, SRZ ;  /* 0x0000000000987805 */ /* 0x000fe2000001ff00 */
[----:B------:R-:W-:Y:S06]  /*69c0*/  @P1 BRA `(.L_x_117) ;  /* 0x00000000000c1947 */ /* 0x000fec0003800000 */
[----:B------:R-:W-:Y:S04]  /*69d0*/  SHF.L.U32 R0, R167, 0x1f, RZ ;  /* 0x0000001fa7007819 */ /* 0x000fe800000006ff */
[----:B------:R-:W1:Y:S02]  /*69e0*/  SYNCS.PHASECHK.TRANS64.TRYWAIT P1, [R3+URZ+0xb0], R0 ;  /* 0x0000b000030075a7 */ /* 0x000e6400080211ff */
[----:B-1----:R-:W-:Y:S05]  /*69f0*/  @!P1 BRA `(.L_x_118) ;  /* 0x0000006400349947 */ /* 0x002fea0003800000 */
.L_x_117:
[----:B------:R-:W-:Y:S05]  /*6a00*/  BSYNC B0 ;  /* 0x0000000000007941 */ /* 0x000fea0003800000 */
.L_x_116:
[----:B------:R-:W-:Y:S01]  /*6a10*/  ISETP.NE.AND P1, PT, R182, RZ, PT ;  /* 0x000000ffb600720c */ /* 0x000fe20003f25270 */
[----:B-1----:R-:W-:Y:S02]  /*6a20*/  VIADD R3, R3, 0xd0 ;  /* 0x000000d003037836 */ /* 0x002fe40000000000 */
[----:B------:R-:W-:Y:S02]  /*6a30*/  IMAD.U32 R0, RZ, RZ, UR45 ;  /* 0x0000002dff007e24 */ /* 0x000fe4000f8e00ff */
[----:B------:R-:W-:Y:S03]  /*6a40*/  VIADD R168, R168, 0x1 ;  /* 0x00000001a8a87836 */ /* 0x000fe60000000000 */
[----:B------:R-:W-:Y:S05]  /*6a50*/  PRMT R0, R0, 0x654, R3 ;  /* 0x0000065400007816 */ /* 0x000fea0000000003 */
[----:B------:R1:W2:Y:S04]  /*6a60*/  @P1 LDS.128 R140, [R7] ;  /* 0x00000000078c1984 */ /* 0x0002a80000000c00 */
[----:B------:R1:W1:Y:S04]  /*6a70*/  @P1 LDS.128 R148, [R5+0x20] ;  /* 0x0000200005941984 */ /* 0x0002680000000c00 */
[----:B------:R1:W1:Y:S04]  /*6a80*/  @P1 LDS.128 R144, [R6+0x10] ;  /* 0x0000100006901984 */ /* 0x0002680000000c00 */
[----:B------:R1:W1:Y:S01]  /*6a90*/  @P1 LDS.128 R152, [R4+0x10] ;  /* 0x0000100004981984 */ /* 0x0002620000000c00 */
[C---:B------:R-:W-:Y:S01]  /*6aa0*/  ISETP.NE.AND P1, PT, R168.reuse, 0x4, PT ;  /* 0x00000004a800780c */ /* 0x040fe20003f25270 */
[----:B------:R-:W-:Y:S01]  /*6ab0*/  @!PT LDS RZ, [RZ] ;  /* 0x00000000fffff984 */ /* 0x000fe20000000800 */
[----:B------:R-:W-:Y:S01]  /*6ac0*/  @!PT LDS RZ, [RZ] ;  /* 0x00000000fffff984 */ /* 0x000fe20000000800 */
[----:B------:R-:W-:Y:S01]  /*6ad0*/  @!PT LDS RZ, [RZ] ;  /* 0x00000000fffff984 */ /* 0x000fe20000000800 */
[----:B------:R-:W-:Y:S01]  /*6ae0*/  @!PT LDS RZ, [RZ] ;  /* 0x00000000fffff984 */ /* 0x000fe20000000800 */
[----:B------:R5:W-:Y:S06]  /*6af0*/  MEMBAR.ALL.CTA ;  /* 0x0000000000007992 */ /* 0x000bec0000008000 */
[----:B-----5:R-:W5:Y:S01]  /*6b00*/  FENCE.VIEW.ASYNC.S ;  /* 0x00000000000073c6 */ /* 0x020f620000000000 */
[----:B------:R-:W-:Y:S01]  /*6b10*/  SEL R168, R168, RZ, P1 ;  /* 0x000000ffa8a87207 */ /* 0x000fe20000800000 */
[----:B-----5:R5:W-:Y:S02]  /*6b20*/  SYNCS.ARRIVE.TRANS64.RED.A1T0 RZ, [R0+URZ], RZ ;  /* 0x000000ff00ff79a7 */ /* 0x020be400081004ff */
[----:B-----5:R-:W-:Y:S04]  /*6b30*/  SEL R0, RZ, 0x1, P1 ;  /* 0x00000001ff007807 */ /* 0x020fe80000800000 */
[----:B--2---:R-:W-:Y:S02]  /*6b40*/  LOP3.LUT R167, R167, R0, RZ, 0x3c, !PT ;  /* 0x00000000a7a77212 */ /* 0x004fe400078e3cff */
.L_x_115:
[----:B------:R-:W-:Y:S05]  /*6b50*/  BSYNC B1 ;  /* 0x0000000000017941 */ /* 0x000fea0003800000 */
.L_x_114:
[----:B------:R-:W-:Y:S04]  /*6b60*/  SHF.R.U32.HI R0, RZ, 0x15, R71 ;  /* 0x00000015ff007819 */ /* 0x000fe80000011647 */
[----:B------:R-:W-:Y:S01]  /*6b70*/  LOP3.LUT P1, RZ, R0, 0x3, R159, 0x48, !PT ;  /* 0x0000000300ff7812 */ /* 0x000fe2000782489f */
[----:B------:R-:W-:Y:S01]  /*6b80*/  @!UPT UIADD3 URZ, UPT, UPT, URZ, URZ, URZ ;  /* 0x000000fffffff290 */ /* 0x000fe2000fffe0ff */
[----:B----4-:R-:W-:Y:S11]  /*6b90*/  @P0 BRA `(.L_x_119) ;  /* 0x0000000000080947 */ /* 0x010ff60003800000 */
[----:B------:R-:W2:Y:S02]  /*6ba0*/  SYNCS.PHASECHK.TRANS64.TRYWAIT P0, [R163+URZ+0x120], R2 ;  /* 0x00012002a30075a7 */ /* 0x000ea400080011ff */
[----:B--2---:R-:W-:Y:S05]  /*6bb0*/  @!P0 BRA `(.L_x_120) ;  /* 0x0000006000d88947 */ /* 0x004fea0003800000 */
.L_x_119:
[----:B------:R-:W-:Y:S04]  /*6bc0*/  BSSY.RECONVERGENT B6, `(.L_x_121) ;  /* 0x0000012000067945 */ /* 0x000fe80003800200 */
[----:B------:R-:W-:Y:S05]  /*6bd0*/  @!P1 BRA `(.L_x_122) ;  /* 0x0000000000409947 */ /* 0x000fea0003800000 */
[----:B------:R-:W1:Y:S01]  /*6be0*/  LDCU.64 UR8, c[0x4][0x78] ;  /* 0x01000f00ff0877ac */ /* 0x000e620008000a00 */
[----:B------:R-:W-:Y:S01]  /*6bf0*/  MOV R3, 0x0 ;  /* 0x0000000000037802 */ /* 0x000fe20000000f00 */
[----:B------:R-:W-:Y:S02]  /*6c00*/  HFMA2 R12, -RZ, RZ, 0, 5.9604644775390625e-08 ;  /* 0x00000001ff0c7431 */ /* 0x000fe400000001ff */
[----:B------:R-:W-:Y:S02]  /*6c10*/  IMAD.MOV.U32 R8, RZ, RZ, 0x192 ;  /* 0x00000192ff087424 */ /* 0x000fe400078e00ff */
[----:B------:R-:W-:Y:S01]  /*6c20*/  IMAD.MOV.U32 R13, RZ, RZ, RZ ;  /* 0x000000ffff0d7224 */ /* 0x000fe200078e00ff */
[----:B------:R-:W4:Y:S01]  /*6c30*/  LDCU.64 UR6, c[0x4][0x80] ;  /* 0x01001000ff0677ac */ /* 0x000f220008000a00 */
[----:B--2---:R-:W2:Y:S01]  /*6c40*/  LDC.64 R2, c[0x4][R3] ;  /* 0x0100000003027b82 */ /* 0x004ea20000000a00 */
[----:B------:R-:W5:Y:S01]  /*6c50*/  LDCU.64 UR4, c[0x4][0x18] ;  /* 0x01000300ff0477ac */ /* 0x000f620008000a00 */
[----:B-1----:R-:W-:Y:S01]  /*6c60*/  MOV R5, UR9 ;  /* 0x0000000900057c02 */ /* 0x002fe20008000f00 */
[----:B------:R-:W-:Y:S01]  /*6c70*/  IMAD.U32 R4, RZ, RZ, UR8 ;  /* 0x00000008ff047e24 */ /* 0x000fe2000f8e00ff */
[----:B----4-:R-:W-:Y:S01]  /*6c80*/  MOV R7, UR7 ;  /* 0x0000000700077c02 */ /* 0x010fe20008000f00 */
[----:B------:R-:W-:Y:S01]  /*6c90*/  IMAD.U32 R6, RZ, RZ, UR6 ;  /* 0x00000006ff067e24 */ /* 0x000fe2000f8e00ff */
[----:B-----5:R-:W-:Y:S01]  /*6ca0*/  MOV R11, UR5 ;  /* 0x00000005000b7c02 */ /* 0x020fe20008000f00 */
[----:B------:R-:W-:Y:S02]  /*6cb0*/  IMAD.U32 R10, RZ, RZ, UR4 ;  /* 0x00000004ff0a7e24 */ /* 0x000fe4000f8e00ff */
[----:B------:R-:W-:Y:S07]  /*6cc0*/  LEPC R20, `(.L_x_122) ;  /* 0x000000001014794e */ /* 0x000fee0000000000 */
[----:B--23--:R-:W-:Y:S05]  /*6cd0*/  CALL.ABS.NOINC R2 ;  /* 0x0000000002007343 */ /* 0x00cfea0003c00000 */
.L_x_122:
[----:B------:R-:W-:Y:S05]  /*6ce0*/  BSYNC.RECONVERGENT B6 ;  /* 0x0000000000067941 */ /* 0x000fea0003800200 */
.L_x_121:
[-C--:B------:R-:W-:Y:S01]  /*6cf0*/  F2FP.F16.E4M3.UNPACK_B R74, R140.reuse ;  /* 0x0000008cff4a723e */ /* 0x080fe200020006ff */
[----:B------:R-:W-:Y:S05]  /*6d00*/  WARPSYNC.ALL ;  /* 0x0000000000007948 */ /* 0x000fea0003800000 */
[----:B------:R-:W-:Y:S01]  /*6d10*/  R2UR UR4, R71 ;  /* 0x00000000470472ca */ /* 0x000fe200000e0000 */
[--C-:B------:R-:W-:Y:S01]  /*6d20*/  HADD2.F32 R72, -RZ, R74.reuse.H0_H0 ;  /* 0x2000004aff487230 */ /* 0x100fe20000004100 */
[----:B------:R-:W-:Y:S01]  /*6d30*/  F2FP.F16.E4M3.UNPACK_B R76, R140.H1 ;  /* 0x0000008cff4c723e */ /* 0x000fe200030006ff */
[----:B------:R-:W-:Y:S01]  /*6d40*/  HADD2.F32 R75, -RZ, R74.H1_H1 ;  /* 0x3000004aff4b7230 */ /* 0x000fe20000004100 */
[-C--:B------:R-:W-:Y:S01]  /*6d50*/  F2FP.F16.E4M3.UNPACK_B R78, R141.reuse ;  /* 0x0000008dff4e723e */ /* 0x080fe200020006ff */
[----:B------:R-:W-:Y:S01]  /*6d60*/  BSSY.RECONVERGENT B0, `(.L_x_123) ;  /* 0x000011d000007945 */ /* 0x000fe20003800200 */
[----:B------:R-:W-:Y:S01]  /*6d70*/  F2FP.F16.E4M3.UNPACK_B R80, R141.H1 ;  /* 0x0000008dff50723e */ /* 0x000fe200030006ff */
[----:B------:R-:W-:Y:S01]  /*6d80*/  HADD2.F32 R74, -RZ, R76.H0_H0 ;  /* 0x2000004cff4a7230 */ /* 0x000fe20000004100 */
[-C--:B------:R-:W-:Y:S01]  /*6d90*/  F2FP.F16.E4M3.UNPACK_B R82, R142.reuse ;  /* 0x0000008eff52723e */ /* 0x080fe200020006ff */
[--C-:B------:R-:W-:Y:S01]  /*6da0*/  HADD2.F32 R77, -RZ, R78.reuse.H0_H0 ;  /* 0x2000004eff4d7230 */ /* 0x100fe20000004100 */
[----:B------:R-:W-:Y:S01]  /*6db0*/  F2FP.F16.E4M3.UNPACK_B R84, R142.H1 ;  /* 0x0000008eff54723e */ /* 0x000fe200030006ff */
[----:B------:R-:W-:Y:S01]  /*6dc0*/  HADD2.F32 R78, -RZ, R78.H1_H1 ;  /* 0x3000004eff4e7230 */ /* 0x000fe20000004100 */
[-C--:B------:R-:W-:Y:S01]  /*6dd0*/  F2FP.F16.E4M3.UNPACK_B R86, R143.reuse ;  /* 0x0000008fff56723e */ /* 0x080fe200020006ff */
[----:B-1----:R-:W3:Y:S01]  /*6de0*/  LDTM.x64 R4, tmem[UR4] ;  /* 0x00000004000479ee */ /* 0x002ee20008340000 */
[----:B------:R-:W-:Y:S01]  /*6df0*/  F2FP.F16.E4M3.UNPACK_B R88, R143.H1 ;  /* 0x0000008fff58723e */ /* 0x000fe200030006ff */
[----:B------:R-:W-:Y:S01]  /*6e00*/  HADD2.F32 R76, -RZ, R76.H1_H1 ;  /* 0x3000004cff4c7230 */ /* 0x000fe20000004100 */
[-C--:B------:R-:W-:Y:S01]  /*6e10*/  F2FP.F16.E4M3.UNPACK_B R90, R144.reuse ;  /* 0x00000090ff5a723e */ /* 0x080fe200020006ff */
[----:B------:R-:W-:Y:S01]  /*6e20*/  HADD2.F32 R79, -RZ, R80.H0_H0 ;  /* 0x20000050ff4f7230 */ /* 0x000fe20000004100 */
[----:B------:R-:W-:Y:S01]  /*6e30*/  F2FP.F16.E4M3.UNPACK_B R92, R144.H1 ;  /* 0x00000090ff5c723e */ /* 0x000fe200030006ff */
[--C-:B------:R-:W-:Y:S01]  /*6e40*/  HADD2.F32 R81, -RZ, R82.reuse.H0_H0 ;  /* 0x20000052ff517230 */ /* 0x100fe20000004100 */
[----:B------:R-:W-:Y:S01]  /*6e50*/  SHF.L.U32 R188, R166, 0x4, RZ ;  /* 0x00000004a6bc7819 */ /* 0x000fe200000006ff */
[----:B------:R-:W-:Y:S01]  /*6e60*/  HADD2.F32 R82, -RZ, R82.H1_H1 ;  /* 0x30000052ff527230 */ /* 0x000fe20000004100 */
[----:B------:R-:W-:Y:S01]  /*6e70*/  SHF.L.U32 R190, R165, 0x4, RZ ;  /* 0x00000004a5be7819 */ /* 0x000fe200000006ff */
[--C-:B------:R-:W-:Y:S01]  /*6e80*/  HADD2.F32 R85, -RZ, R86.reuse.H0_H0 ;  /* 0x20000056ff557230 */ /* 0x100fe20000004100 */
[C---:B------:R-:W-:Y:S01]  /*6e90*/  IADD3 R178, PT, PT, R173.reuse, R188, RZ ;  /* 0x000000bcadb27210 */ /* 0x040fe20007ffe0ff */
[----:B------:R-:W-:Y:S01]  /*6ea0*/  HADD2.F32 R86, -RZ, R86.H1_H1 ;  /* 0x30000056ff567230 */ /* 0x000fe20000004100 */
[----:B------:R-:W-:Y:S01]  /*6eb0*/  IADD3 R180, PT, PT, R173, R190, RZ ;  /* 0x000000beadb47210 */ /* 0x000fe20007ffe0ff */
[--C-:B------:R-:W-:Y:S01]  /*6ec0*/  HADD2.F32 R89, -RZ, R90.reuse.H0_H0 ;  /* 0x2000005aff597230 */ /* 0x100fe20000004100 */
[----:B------:R-:W-:Y:S01]  /*6ed0*/  SHF.L.U32 R183, R171, 0x4, RZ ;  /* 0x00000004abb77819 */ /* 0x000fe200000006ff */
[----:B------:R-:W-:Y:S01]  /*6ee0*/  HADD2.F32 R90, -RZ, R90.H1_H1 ;  /* 0x3000005aff5a7230 */ /* 0x000fe20000004100 */
[----:B------:R-:W-:Y:S01]  /*6ef0*/  F2FP.F16.E4M3.UNPACK_B R94, R145 ;  /* 0x00000091ff5e723e */ /* 0x000fe200020006ff */
[----:B------:R-:W-:Y:S01]  /*6f00*/  HADD2.F32 R80, -RZ, R80.H1_H1 ;  /* 0x30000050ff507230 */ /* 0x000fe20000004100 */
[----:B------:R-:W-:Y:S01]  /*6f10*/  F2FP.F16.E4M3.UNPACK_B R98, R146 ;  /* 0x00000092ff62723e */ /* 0x000fe200020006ff */
[----:B------:R-:W-:Y:S01]  /*6f20*/  HADD2.F32 R83, -RZ, R84.H0_H0 ;  /* 0x20000054ff537230 */ /* 0x000fe20000004100 */
[----:B------:R-:W-:Y:S01]  /*6f30*/  F2FP.F16.E4M3.UNPACK_B R102, R147 ;  /* 0x00000093ff66723e */ /* 0x000fe200020006ff */
[--C-:B------:R-:W-:Y:S01]  /*6f40*/  HADD2.F32 R93, -RZ, R94.reuse.H0_H0 ;  /* 0x2000005eff5d7230 */ /* 0x100fe20000004100 */
[----:B------:R-:W-:Y:S01]  /*6f50*/  F2FP.F16.E4M3.UNPACK_B R106, R148 ;  /* 0x00000094ff6a723e */ /* 0x000fe200020006ff */
[C---:B---3--:R-:W-:Y:S01]  /*6f60*/  FMUL R0, R70.reuse, R4 ;  /* 0x0000000446007220 */ /* 0x048fe20000400000 */
[C---:B--2---:R-:W-:Y:S01]  /*6f70*/  FMUL R2, R70.reuse, R5 ;  /* 0x0000000546027220 */ /* 0x044fe20000400000 */
[C---:B------:R-:W-:Y:S01]  /*6f80*/  FMUL R4, R70.reuse, R8 ;  /* 0x0000000846047220 */ /* 0x040fe20000400000 */
[C---:B------:R-:W-:Y:S01]  /*6f90*/  FMUL R5, R70.reuse, R9 ;  /* 0x0000000946057220 */ /* 0x040fe20000400000 */
[C---:B------:R-:W-:Y:S01]  /*6fa0*/  FFMA R0, R73.reuse, R72, R0 ;  /* 0x0000004849007223 */ /* 0x040fe20000000000 */
[C---:B------:R-:W-:Y:S01]  /*6fb0*/  FFMA R2, R73.reuse, R75, R2 ;  /* 0x0000004b49027223 */ /* 0x040fe20000000002 */
[C---:B------:R-:W-:Y:S01]  /*6fc0*/  FMUL R8, R70.reuse, R12 ;  /* 0x0000000c46087220 */ /* 0x040fe20000400000 */
[C---:B------:R-:W-:Y:S01]  /*6fd0*/  FMUL R9, R70.reuse, R13 ;  /* 0x0000000d46097220 */ /* 0x040fe20000400000 */
[C---:B------:R-:W-:Y:S01]  /*6fe0*/  FMUL R12, R70.reuse, R16 ;  /* 0x00000010460c7220 */ /* 0x040fe20000400000 */
[C---:B------:R-:W-:Y:S01]  /*6ff0*/  FMUL R13, R70.reuse, R17 ;  /* 0x00000011460d7220 */ /* 0x040fe20000400000 */
[C---:B------:R-:W-:Y:S01]  /*7000*/  FMUL R16, R70.reuse, R20 ;  /* 0x0000001446107220 */ /* 0x040fe20000400000 */
[C---:B------:R-:W-:Y:S01]  /*7010*/  FMUL R17, R70.reuse, R21 ;  /* 0x0000001546117220 */ /* 0x040fe20000400000 */
[----:B------:R-:W-:Y:S02]  /*7020*/  HADD2.F32 R94, -RZ, R94.H1_H1 ;  /* 0x3000005eff5e7230 */ /* 0x000fe40000004100 */
[C---:B------:R-:W-:Y:S01]  /*7030*/  FMUL R20, R70.reuse, R24 ;  /* 0x0000001846147220 */ /* 0x040fe20000400000 */
[C---:B------:R-:W-:Y:S01]  /*7040*/  FMUL R21, R70.reuse, R25 ;  /* 0x0000001946157220 */ /* 0x040fe20000400000 */
[--C-:B------:R-:W-:Y:S02]  /*7050*/  HADD2.F32 R97, -RZ, R98.reuse.H0_H0 ;  /* 0x20000062ff617230 */ /* 0x100fe40000004100 */
[C---:B------:R-:W-:Y:S01]  /*7060*/  FMUL R24, R70.reuse, R28 ;  /* 0x0000001c46187220 */ /* 0x040fe20000400000 */
[----:B------:R-:W-:Y:S02]  /*7070*/  HADD2.F32 R98, -RZ, R98.H1_H1 ;  /* 0x30000062ff627230 */ /* 0x000fe40000004100 */
[C---:B------:R-:W-:Y:S01]  /*7080*/  FMUL R25, R70.reuse, R29 ;  /* 0x0000001d46197220 */ /* 0x040fe20000400000 */
[--C-:B------:R-:W-:Y:S02]  /*7090*/  HADD2.F32 R101, -RZ, R102.reuse.H0_H0 ;  /* 0x20000066ff657230 */ /* 0x100fe40000004100 */
[C---:B------:R-:W-:Y:S01]  /*70a0*/  FMUL R28, R70.reuse, R32 ;  /* 0x00000020461c7220 */ /* 0x040fe20000400000 */
[----:B------:R-:W-:Y:S02]  /*70b0*/  HADD2.F32 R102, -RZ, R102.H1_H1 ;  /* 0x30000066ff667230 */ /* 0x000fe40000004100 */
[C---:B------:R-:W-:Y:S01]  /*70c0*/  FMUL R29, R70.reuse, R33 ;  /* 0x00000021461d7220 */ /* 0x040fe20000400000 */
[--C-:B------:R-:W-:Y:S02]  /*70d0*/  HADD2.F32 R105, -RZ, R106.reuse.H0_H0 ;  /* 0x2000006aff697230 */ /* 0x100fe40000004100 */
[C---:B------:R-:W-:Y:S01]  /*70e0*/  FMUL R32, R70.reuse, R36 ;  /* 0x0000002446207220 */ /* 0x040fe20000400000 */
[----:B------:R-:W-:Y:S01]  /*70f0*/  F2FP.F16.E4M3.UNPACK_B R96, R145.H1 ;  /* 0x00000091ff60723e */ /* 0x000fe200030006ff */
[----:B------:R-:W-:Y:S02]  /*7100*/  HADD2.F32 R106, -RZ, R106.H1_H1 ;  /* 0x3000006aff6a7230 */ /* 0x000fe40000004100 */
[C---:B------:R-:W-:Y:S01]  /*7110*/  FMUL R33, R70.reuse, R37 ;  /* 0x0000002546217220 */ /* 0x040fe20000400000 */
[C---:B------:R-:W-:Y:S01]  /*7120*/  FMUL R36, R70.reuse, R40 ;  /* 0x0000002846247220 */ /* 0x040fe20000400000 */
[----:B------:R-:W-:Y:S01]  /*7130*/  F2FP.F16.E4M3.UNPACK_B R100, R146.H1 ;  /* 0x00000092ff64723e */ /* 0x000fe200030006ff */
        /* <DEDUP_REMOVED lines=8> */
[----:B------:R-:W-:Y:S01]  /*71c0*/  F2FP.F16.E4M3.UNPACK_B R110, R149 ;  /* 0x00000095ff6e723e */ /* 0x000fe200020006ff */
[C---:B------:R-:W-:Y:S01]  /*71d0*/  FMUL R49, R70.reuse, R53 ;  /* 0x0000003546317220 */ /* 0x040fe20000400000 */
[C---:B------:R-:W-:Y:S01]  /*71e0*/  FMUL R52, R70.reuse, R56 ;  /* 0x0000003846347220 */ /* 0x040fe20000400000 */
[----:B------:R-:W-:Y:S01]  /*71f0*/  F2FP.F16.E4M3.UNPACK_B R112, R149.H1 ;  /* 0x00000095ff70723e */ /* 0x000fe200030006ff */
[C---:B------:R-:W-:Y:S01]  /*7200*/  FMUL R53, R70.reuse, R57 ;  /* 0x0000003946357220 */ /* 0x040fe20000400000 */
[--C-:B------:R-:W-:Y:S02]  /*7210*/  HADD2.F32 R109, -RZ, R110.reuse.H0_H0 ;  /* 0x2000006eff6d7230 */ /* 0x100fe40000004100 */
[C---:B------:R-:W-:Y:S01]  /*7220*/  FMUL R56, R70.reuse, R60 ;  /* 0x0000003c46387220 */ /* 0x040fe20000400000 */
[----:B------:R-:W-:Y:S01]  /*7230*/  F2FP.F16.E4M3.UNPACK_B R114, R150 ;  /* 0x00000096ff72723e */ /* 0x000fe200020006ff */
[----:B------:R-:W-:Y:S02]  /*7240*/  HADD2.F32 R110, -RZ, R110.H1_H1 ;  /* 0x3000006eff6e7230 */ /* 0x000fe40000004100 */
[C---:B------:R-:W-:Y:S01]  /*7250*/  FMUL R57, R70.reuse, R61 ;  /* 0x0000003d46397220 */ /* 0x040fe20000400000 */
[C---:B------:R-:W-:Y:S01]  /*7260*/  FMUL R60, R70.reuse, R64 ;  /* 0x00000040463c7220 */ /* 0x040fe20000400000 */
[----:B------:R-:W-:Y:S01]  /*7270*/  F2FP.F16.E4M3.UNPACK_B R116, R150.H1 ;  /* 0x00000096ff74723e */ /* 0x000fe200030006ff */
[--C-:B------:R-:W-:Y:S02]  /*7280*/  HADD2.F32 R113, -RZ, R114.reuse.H0_H0 ;  /* 0x20000072ff717230 */ /* 0x100fe40000004100 */
[C---:B------:R-:W-:Y:S01]  /*7290*/  FMUL R61, R70.reuse, R65 ;  /* 0x00000041463d7220 */ /* 0x040fe20000400000 */
[----:B------:R-:W-:Y:S02]  /*72a0*/  HADD2.F32 R114, -RZ, R114.H1_H1 ;  /* 0x30000072ff727230 */ /* 0x000fe40000004100 */
[C---:B------:R-:W-:Y:S01]  /*72b0*/  FMUL R3, R70.reuse, R6 ;  /* 0x0000000646037220 */ /* 0x040fe20000400000 */
[----:B------:R-:W-:Y:S01]  /*72c0*/  F2FP.F16.E4M3.UNPACK_B R118, R151 ;  /* 0x00000097ff76723e */ /* 0x000fe200020006ff */
[C---:B------:R-:W-:Y:S01]  /*72d0*/  FMUL R7, R70.reuse, R7 ;  /* 0x0000000746077220 */ /* 0x040fe20000400000 */
[C---:B------:R-:W-:Y:S01]  /*72e0*/  FMUL R6, R70.reuse, R10 ;  /* 0x0000000a46067220 */ /* 0x040fe20000400000 */
[----:B------:R-:W-:Y:S01]  /*72f0*/  F2FP.F16.E4M3.UNPACK_B R120, R151.H1 ;  /* 0x00000097ff78723e */ /* 0x000fe200030006ff */
[C---:B------:R-:W-:Y:S01]  /*7300*/  FFMA R3, R73.reuse, R74, R3 ;  /* 0x0000004a49037223 */ /* 0x040fe20000000003 */
[C---:B------:R-:W-:Y:S01]  /*7310*/  FFMA R7, R73.reuse, R76, R7 ;  /* 0x0000004c49077223 */ /* 0x040fe20000000007 */
[----:B------:R-:W-:Y:S01]  /*7320*/  F2FP.F16.E4M3.UNPACK_B R122, R152 ;  /* 0x00000098ff7a723e */ /* 0x000fe200020006ff */
[C---:B------:R-:W-:Y:S01]  /*7330*/  FFMA R4, R73.reuse, R77, R4 ;  /* 0x0000004d49047223 */ /* 0x040fe20000000004 */
[C---:B------:R-:W-:Y:S01]  /*7340*/  FFMA R5, R73.reuse, R78, R5 ;  /* 0x0000004e49057223 */ /* 0x040fe20000000005 */
[----:B------:R-:W-:Y:S01]  /*7350*/  F2FP.F16.E4M3.UNPACK_B R124, R152.H1 ;  /* 0x00000098ff7c723e */ /* 0x000fe200030006ff */
[----:B------:R-:W-:Y:S01]  /*7360*/  FFMA R6, R73, R79, R6 ;  /* 0x0000004f49067223 */ /* 0x000fe20000000006 */
[----:B------:R-:W-:Y:S01]  /*7370*/  F2FP.SATFINITE.E4M3.F32.PACK_AB_MERGE_C R179, R7, R3, RZ ;  /* 0x0000000307b3723e */ /* 0x000fe200048070ff */
[--C-:B------:R-:W-:Y:S02]  /*7380*/  HADD2.F32 R117, -RZ, R118.reuse.H0_H0 ;  /* 0x20000076ff757230 */ /* 0x100fe40000004100 */
[----:B------:R-:W-:Y:S01]  /*7390*/  FMUL R11, R70, R11 ;  /* 0x0000000b460b7220 */ /* 0x000fe20000400000 */
[----:B------:R-:W-:Y:S01]  /*73a0*/  HADD2.F32 R118, -RZ, R118.H1_H1 ;  /* 0x30000076ff767230 */ /* 0x000fe20000004100 */
[----:B------:R-:W-:Y:S01]  /*73b0*/  F2FP.SATFINITE.E4M3.F32.PACK_AB_MERGE_C R184, R2, R0, R179 ;  /* 0x0000000002b8723e */ /* 0x000fe200048070b3 */
[--C-:B------:R-:W-:Y:S01]  /*73c0*/  HADD2.F32 R121, -RZ, R122.reuse.H0_H0 ;  /* 0x2000007aff797230 */ /* 0x100fe20000004100 */
[----:B------:R-:W-:Y:S01]  /*73d0*/  IADD3 R179, PT, PT, R183, R178, RZ ;  /* 0x000000b2b7b37210 */ /* 0x000fe20007ffe0ff */
[C---:B------:R-:W-:Y:S01]  /*73e0*/  FFMA R11, R73.reuse, R80, R11 ;  /* 0x00000050490b7223 */ /* 0x040fe2000000000b */
[C---:B------:R-:W-:Y:S01]  /*73f0*/  FFMA R8, R73.reuse, R81, R8 ;  /* 0x0000005149087223 */ /* 0x040fe20000000008 */
[----:B------:R-:W-:Y:S01]  /*7400*/  FFMA R9, R73, R82, R9 ;  /* 0x0000005249097223 */ /* 0x000fe20000000009 */
[----:B------:R-:W-:Y:S02]  /*7410*/  HADD2.F32 R122, -RZ, R122.H1_H1 ;  /* 0x3000007aff7a7230 */ /* 0x000fe40000004100 */
[C---:B------:R-:W-:Y:S01]  /*7420*/  FMUL R10, R70.reuse, R14 ;  /* 0x0000000e460a7220 */ /* 0x040fe20000400000 */
[----:B------:R-:W-:Y:S01]  /*7430*/  HADD2.F32 R84, -RZ, R84.H1_H1 ;  /* 0x30000054ff547230 */ /* 0x000fe20000004100 */
[----:B------:R-:W-:Y:S01]  /*7440*/  F2FP.SATFINITE.E4M3.F32.PACK_AB_MERGE_C R185, R11, R6, RZ ;  /* 0x000000060bb9723e */ /* 0x000fe200048070ff */
[C---:B------:R-:W-:Y:S01]  /*7450*/  FMUL R15, R70.reuse, R15 ;  /* 0x0000000f460f7220 */ /* 0x040fe20000400000 */
[--C-:B------:R-:W-:Y:S02]  /*7460*/  HADD2.F32 R87, -RZ, R88.reuse.H0_H0 ;  /* 0x20000058ff577230 */ /* 0x100fe40000004100 */
[----:B------:R-:W-:Y:S01]  /*7470*/  FFMA R10, R73, R83, R10 ;  /* 0x00000053490a7223 */ /* 0x000fe2000000000a */
[----:B------:R-:W-:Y:S01]  /*7480*/  F2FP.SATFINITE.E4M3.F32.PACK_AB_MERGE_C R185, R5, R4, R185 ;  /* 0x0000000405b9723e */ /* 0x000fe200048070b9 */
[C---:B------:R-:W-:Y:S01]  /*7490*/  FFMA R15, R73.reuse, R84, R15 ;  /* 0x00000054490f7223 */ /* 0x040fe2000000000f */
[C---:B------:R-:W-:Y:S01]  /*74a0*/  FFMA R12, R73.reuse, R85, R12 ;  /* 0x00000055490c7223 */ /* 0x040fe2000000000c */
[----:B------:R-:W-:Y:S01]  /*74b0*/  FFMA R13, R73, R86, R13 ;  /* 0x00000056490d7223 */ /* 0x000fe2000000000d */
[----:B------:R-:W-:Y:S02]  /*74c0*/  HADD2.F32 R88, -RZ, R88.H1_H1 ;  /* 0x30000058ff587230 */ /* 0x000fe40000004100 */
[C---:B------:R-:W-:Y:S01]  /*74d0*/  FMUL R14, R70.reuse, R18 ;  /* 0x00000012460e7220 */ /* 0x040fe20000400000 */
[----:B------:R-:W-:Y:S01]  /*74e0*/  F2FP.F16.E4M3.UNPACK_B R126, R153 ;  /* 0x00000099ff7e723e */ /* 0x000fe200020006ff */
[C---:B------:R-:W-:Y:S01]  /*74f0*/  FMUL R19, R70.reuse, R19 ;  /* 0x0000001346137220 */ /* 0x040fe20000400000 */
[----:B------:R-:W-:Y:S01]  /*7500*/  HADD2.F32 R91, -RZ, R92.H0_H0 ;  /* 0x2000005cff5b7230 */ /* 0x000fe20000004100 */
[----:B------:R-:W-:Y:S01]  /*7510*/  F2FP.SATFINITE.E4M3.F32.PACK_AB_MERGE_C R186, R15, R10, RZ ;  /* 0x0000000a0fba723e */ /* 0x000fe200048070ff */
[C---:B------:R-:W-:Y:S01]  /*7520*/  FFMA R14, R73.reuse, R87, R14 ;  /* 0x00000057490e7223 */ /* 0x040fe2000000000e */
[C---:B------:R-:W-:Y:S01]  /*7530*/  FFMA R19, R73.reuse, R88, R19 ;  /* 0x0000005849137223 */ /* 0x040fe20000000013 */
[C---:B------:R-:W-:Y:S01]  /*7540*/  FFMA R16, R73.reuse, R89, R16 ;  /* 0x0000005949107223 */ /* 0x040fe20000000010 */
[----:B------:R-:W-:Y:S01]  /*7550*/  F2FP.F16.E4M3.UNPACK_B R128, R153.H1 ;  /* 0x00000099ff80723e */ /* 0x000fe200030006ff */
[----:B------:R-:W-:Y:S01]  /*7560*/  FFMA R17, R73, R90, R17 ;  /* 0x0000005a49117223 */ /* 0x000fe20000000011 */
[----:B------:R-:W-:Y:S01]  /*7570*/  F2FP.SATFINITE.E4M3.F32.PACK_AB_MERGE_C R186, R9, R8, R186 ;  /* 0x0000000809ba723e */ /* 0x000fe200048070ba */
[--C-:B------:R-:W-:Y:S01]  /*7580*/  HADD2.F32 R125, -RZ, R126.reuse.H0_H0 ;  /* 0x2000007eff7d7230 */ /* 0x100fe20000004100 */
[----:B------:R-:W-:Y:S01]  /*7590*/  F2FP.SATFINITE.E4M3.F32.PACK_AB_MERGE_C R187, R19, R14, RZ ;  /* 0x0000000e13bb723e */ /* 0x000fe200048070ff */
[----:B------:R-:W-:Y:S02]  /*75a0*/  HADD2.F32 R126, -RZ, R126.H1_H1 ;  /* 0x3000007eff7e7230 */ /* 0x000fe40000004100 */
[C---:B------:R-:W-:Y:S01]  /*75b0*/  FMUL R18, R70.reuse, R22 ;  /* 0x0000001646127220 */ /* 0x040fe20000400000 */
[----:B------:R-:W-:Y:S01]  /*75c0*/  HADD2.F32 R92, -RZ, R92.H1_H1 ;  /* 0x3000005cff5c7230 */ /* 0x000fe20000004100 */
[----:B------:R-:W-:Y:S01]  /*75d0*/  F2FP.SATFINITE.E4M3.F32.PACK_AB_MERGE_C R187, R13, R12, R187 ;  /* 0x0000000c0dbb723e */ /* 0x000fe200048070bb */
[C---:B------:R-:W-:Y:S01]  /*75e0*/  FMUL R23, R70.reuse, R23 ;  /* 0x0000001746177220 */ /* 0x040fe20000400000 */
[--C-:B------:R-:W-:Y:S02]  /*75f0*/  HADD2.F32 R95, -RZ, R96.reuse.H0_H0 ;  /* 0x20000060ff5f7230 */ /* 0x100fe40000004100 */
[C---:B------:R-:W-:Y:S01]  /*7600*/  FFMA R18, R73.reuse, R91, R18 ;  /* 0x0000005b49127223 */ /* 0x040fe20000000012 */
[----:B------:R-:W-:Y:S01]  /*7610*/  HADD2.F32 R96, -RZ, R96.H1_H1 ;  /* 0x30000060ff607230 */ /* 0x000fe20000004100 */
[----:B------:R1:W-:Y:S01]  /*7620*/  STS.128 [R137+UR44+0x8200], R184 ;  /* 0x008200b889007988 */ /* 0x0003e20008000c2c */
[C---:B------:R-:W-:Y:S01]  /*7630*/  FFMA R23, R73.reuse, R92, R23 ;  /* 0x0000005c49177223 */ /* 0x040fe20000000017 */
[C---:B------:R-:W-:Y:S01]  /*7640*/  FFMA R20, R73.reuse, R93, R20 ;  /* 0x0000005d49147223 */ /* 0x040fe20000000014 */
[----:B------:R-:W-:Y:S01]  /*7650*/  FFMA R21, R73, R94, R21 ;  /* 0x0000005e49157223 */ /* 0x000fe20000000015 */
        /* <DEDUP_REMOVED lines=20> */
[----:B------:R-:W-:Y:S02]  /*77a0*/  HADD2.F32 R104, -RZ, R104.H1_H1 ;  /* 0x30000068ff687230 */ /* 0x000fe40000004100 */
        /* <DEDUP_REMOVED lines=24> */
[----:B------:R1:W-:Y:S01]  /*7930*/  STS.128 [R178+0x8010], R192 ;  /* 0x008010c0b2007388 */ /* 0x0003e20000000c00 */
[C---:B------:R-:W-:Y:S01]  /*7940*/  FFMA R39, R73.reuse, R108, R39 ;  /* 0x0000006c49277223 */ /* 0x040fe20000000027 */
[C---:B------:R-:W-:Y:S01]  /*7950*/  FFMA R36, R73.reuse, R109, R36 ;  /* 0x0000006d49247223 */ /* 0x040fe20000000024 */
[----:B------:R-:W-:Y:S01]  /*7960*/  FFMA R37, R73, R110, R37 ;  /* 0x0000006e49257223 */ /* 0x000fe20000000025 */
[----:B------:R-:W-:Y:S01]  /*7970*/  FMUL R38, R70, R42 ;  /* 0x0000002a46267220 */ /* 0x000fe20000400000 */
[----:B------:R-:W-:Y:S01]  /*7980*/  ISETP.NE.AND P0, PT, R176, RZ, PT ;  /* 0x000000ffb000720c */ /* 0x000fe20003f05270 */
[C---:B------:R-:W-:Y:S01]  /*7990*/  FMUL R43, R70.reuse, R43 ;  /* 0x0000002b462b7220 */ /* 0x040fe20000400000 */
[--C-:B------:R-:W-:Y:S01]  /*79a0*/  HADD2.F32 R115, -RZ, R116.reuse.H0_H0 ;  /* 0x20000074ff737230 */ /* 0x100fe20000004100 */
[----:B------:R-:W-:Y:S01]  /*79b0*/  F2FP.SATFINITE.E4M3.F32.PACK_AB_MERGE_C R196, R39, R34, RZ ;  /* 0x0000002227c4723e */ /* 0x000fe200048070ff */
[C---:B------:R-:W-:Y:S01]  /*79c0*/  FFMA R38, R73.reuse, R111, R38 ;  /* 0x0000006f49267223 */ /* 0x040fe20000000026 */
[C---:B------:R-:W-:Y:S01]  /*79d0*/  FFMA R43, R73.reuse, R112, R43 ;  /* 0x00000070492b7223 */ /* 0x040fe2000000002b */
[----:B------:R-:W-:Y:S01]  /*79e0*/  FFMA R40, R73, R113, R40 ;  /* 0x0000007149287223 */ /* 0x000fe20000000028 */
[----:B------:R-:W-:Y:S01]  /*79f0*/  F2FP.SATFINITE.E4M3.F32.PACK_AB_MERGE_C R196, R33, R32, R196 ;  /* 0x0000002021c4723e */ /* 0x000fe200048070c4 */
[----:B------:R-:W-:Y:S01]  /*7a00*/  FFMA R41, R73, R114, R41 ;  /* 0x0000007249297223 */ /* 0x000fe20000000029 */
[----:B------:R-:W-:Y:S01]  /*7a10*/  HADD2.F32 R116, -RZ, R116.H1_H1 ;  /* 0x30000074ff747230 */ /* 0x000fe20000004100 */
[----:B------:R-:W-:Y:S01]  /*7a20*/  F2FP.SATFINITE.E4M3.F32.PACK_AB_MERGE_C R197, R43, R38, RZ ;  /* 0x000000262bc5723e */ /* 0x000fe200048070ff */
[C---:B------:R-:W-:Y:S01]  /*7a30*/  FMUL R42, R70.reuse, R46 ;  /* 0x0000002e462a7220 */ /* 0x040fe20000400000 */
[C---:B------:R-:W-:Y:S01]  /*7a40*/  FMUL R47, R70.reuse, R47 ;  /* 0x0000002f462f7220 */ /* 0x040fe20000400000 */
[--C-:B------:R-:W-:Y:S01]  /*7a50*/  HADD2.F32 R119, -RZ, R120.reuse.H0_H0 ;  /* 0x20000078ff777230 */ /* 0x100fe20000004100 */
[----:B------:R-:W-:Y:S01]  /*7a60*/  F2FP.SATFINITE.E4M3.F32.PACK_AB_MERGE_C R197, R37, R36, R197 ;  /* 0x0000002425c5723e */ /* 0x000fe200048070c5 */
[C---:B------:R-:W-:Y:S01]  /*7a70*/  FFMA R42, R73.reuse, R115, R42 ;  /* 0x00000073492a7223 */ /* 0x040fe2000000002a */
[C---:B------:R-:W-:Y:S01]  /*7a80*/  FFMA R47, R73.reuse, R116, R47 ;  /* 0x00000074492f7223 */ /* 0x040fe2000000002f */
[----:B------:R-:W-:Y:S01]  /*7a90*/  FFMA R44, R73, R117, R44 ;  /* 0x00000075492c7223 */ /* 0x000fe2000000002c */
[----:B------:R-:W-:Y:S01]  /*7aa0*/  ISETP.NE.AND P6, PT, R189, RZ, PT ;  /* 0x000000ffbd00720c */ /* 0x000fe20003fc5270 */
[----:B------:R-:W-:Y:S01]  /*7ab0*/  FFMA R45, R73, R118, R45 ;  /* 0x00000076492d7223 */ /* 0x000fe2000000002d */
[----:B------:R-:W-:Y:S01]  /*7ac0*/  HADD2.F32 R120, -RZ, R120.H1_H1 ;  /* 0x30000078ff787230 */ /* 0x000fe20000004100 */
[----:B------:R-:W-:Y:S01]  /*7ad0*/  F2FP.SATFINITE.E4M3.F32.PACK_AB_MERGE_C R198, R47, R42, RZ ;  /* 0x0000002a2fc6723e */ /* 0x000fe200048070ff */
[C---:B------:R-:W-:Y:S01]  /*7ae0*/  FMUL R46, R70.reuse, R50 ;  /* 0x00000032462e7220 */ /* 0x040fe20000400000 */
[C---:B------:R-:W-:Y:S01]  /*7af0*/  FMUL R51, R70.reuse, R51 ;  /* 0x0000003346337220 */ /* 0x040fe20000400000 */
[--C-:B------:R-:W-:Y:S02]  /*7b00*/  HADD2.F32 R123, -RZ, R124.reuse.H0_H0 ;  /* 0x2000007cff7b7230 */ /* 0x100fe40000004100 */
[C---:B------:R-:W-:Y:S01]  /*7b10*/  FMUL R50, R70.reuse, R54 ;  /* 0x0000003646327220 */ /* 0x040fe20000400000 */
[C---:B------:R-:W-:Y:S01]  /*7b20*/  FFMA R46, R73.reuse, R119, R46 ;  /* 0x00000077492e7223 */ /* 0x040fe2000000002e */
[----:B------:R-:W-:Y:S02]  /*7b30*/  HADD2.F32 R124, -RZ, R124.H1_H1 ;  /* 0x3000007cff7c7230 */ /* 0x000fe40000004100 */
[C---:B------:R-:W-:Y:S01]  /*7b40*/  FFMA R51, R73.reuse, R120, R51 ;  /* 0x0000007849337223 */ /* 0x040fe20000000033 */
[C---:B------:R-:W-:Y:S01]  /*7b50*/  FMUL R55, R70.reuse, R55 ;  /* 0x0000003746377220 */ /* 0x040fe20000400000 */
[C---:B------:R-:W-:Y:S01]  /*7b60*/  FFMA R48, R73.reuse, R121, R48 ;  /* 0x0000007949307223 */ /* 0x040fe20000000030 */
[C---:B------:R-:W-:Y:S01]  /*7b70*/  FFMA R49, R73.reuse, R122, R49 ;  /* 0x0000007a49317223 */ /* 0x040fe20000000031 */
[--C-:B------:R-:W-:Y:S02]  /*7b80*/  HADD2.F32 R127, -RZ, R128.reuse.H0_H0 ;  /* 0x20000080ff7f7230 */ /* 0x100fe40000004100 */
[C---:B------:R-:W-:Y:S01]  /*7b90*/  FFMA R50, R73.reuse, R123, R50 ;  /* 0x0000007b49327223 */ /* 0x040fe20000000032 */
[----:B------:R-:W-:Y:S02]  /*7ba0*/  HADD2.F32 R128, -RZ, R128.H1_H1 ;  /* 0x30000080ff807230 */ /* 0x000fe40000004100 */
[C---:B------:R-:W-:Y:S01]  /*7bb0*/  FMUL R54, R70.reuse, R58 ;  /* 0x0000003a46367220 */ /* 0x040fe20000400000 */
        /* <DEDUP_REMOVED lines=16> */
[----:B------:R-:W-:Y:S01]  /*7cc0*/  FFMA R63, R73, R132, R63 ;  /* 0x00000084493f7223 */ /* 0x000fe2000000003f */
[----:B------:R-:W-:Y:S01]  /*7cd0*/  FMUL R67, R70, R67 ;  /* 0x0000004346437220 */ /* 0x000fe20000400000 */
[----:B------:R-:W-:Y:S01]  /*7ce0*/  F2FP.SATFINITE.E4M3.F32.PACK_AB_MERGE_C R199, R51, R46, RZ ;  /* 0x0000002e33c7723e */ /* 0x000fe200048070ff */
[C---:B------:R-:W-:Y:S01]  /*7cf0*/  FFMA R60, R73.reuse, R133, R60 ;  /* 0x00000085493c7223 */ /* 0x040fe2000000003c */
[C---:B------:R-:W-:Y:S01]  /*7d00*/  FFMA R61, R73.reuse, R134, R61 ;  /* 0x00000086493d7223 */ /* 0x040fe2000000003d */
[C---:B------:R-:W-:Y:S01]  /*7d10*/  FFMA R62, R73.reuse, R135, R62 ;  /* 0x00000087493e7223 */ /* 0x040fe2000000003e */
[----:B------:R-:W-:Y:S01]  /*7d20*/  FFMA R67, R73, R136, R67 ;  /* 0x0000008849437223 */ /* 0x000fe20000000043 */
[----:B------:R-:W-:Y:S02]  /*7d30*/  F2FP.SATFINITE.E4M3.F32.PACK_AB_MERGE_C R198, R41, R40, R198 ;  /* 0x0000002829c6723e */ /* 0x000fe400048070c6 */
[----:B------:R-:W-:Y:S02]  /*7d40*/  F2FP.SATFINITE.E4M3.F32.PACK_AB_MERGE_C R199, R45, R44, R199 ;  /* 0x0000002c2dc7723e */ /* 0x000fe400048070c7 */
[----:B------:R-:W-:Y:S02]  /*7d50*/  F2FP.SATFINITE.E4M3.F32.PACK_AB_MERGE_C R200, R55, R50, RZ ;  /* 0x0000003237c8723e */ /* 0x000fe400048070ff */
[----:B------:R-:W-:Y:S01]  /*7d60*/  F2FP.SATFINITE.E4M3.F32.PACK_AB_MERGE_C R201, R59, R54, RZ ;  /* 0x000000363bc9723e */ /* 0x000fe200048070ff */
[----:B------:R1:W-:Y:S01]  /*7d70*/  STS.128 [R180+0x8020], R196 ;  /* 0x008020c4b4007388 */ /* 0x0003e20000000c00 */
[----:B------:R-:W-:Y:S02]  /*7d80*/  F2FP.SATFINITE.E4M3.F32.PACK_AB_MERGE_C R202, R63, R58, RZ ;  /* 0x0000003a3fca723e */ /* 0x000fe400048070ff */
[----:B------:R-:W-:Y:S02]  /*7d90*/  F2FP.SATFINITE.E4M3.F32.PACK_AB_MERGE_C R203, R67, R62, RZ ;  /* 0x0000003e43cb723e */ /* 0x000fe400048070ff */
[----:B------:R-:W-:Y:S02]  /*7da0*/  F2FP.SATFINITE.E4M3.F32.PACK_AB_MERGE_C R200, R49, R48, R200 ;  /* 0x0000003031c8723e */ /* 0x000fe400048070c8 */
[----:B------:R-:W-:Y:S02]  /*7db0*/  F2FP.SATFINITE.E4M3.F32.PACK_AB_MERGE_C R201, R53, R52, R201 ;  /* 0x0000003435c9723e */ /* 0x000fe400048070c9 */
[----:B------:R-:W-:Y:S02]  /*7dc0*/  F2FP.SATFINITE.E4M3.F32.PACK_AB_MERGE_C R202, R57, R56, R202 ;  /* 0x0000003839ca723e */ /* 0x000fe400048070ca */
[----:B------:R-:W-:Y:S02]  /*7dd0*/  F2FP.SATFINITE.E4M3.F32.PACK_AB_MERGE_C R203, R61, R60, R203 ;  /* 0x0000003c3dcb723e */ /* 0x000fe400048070cb */
[----:B------:R-:W-:Y:S02]  /*7de0*/  LEA R191, R168, UR44, 0x3 ;  /* 0x0000002ca8bf7c11 */ /* 0x000fe4000f8e18ff */
[----:B------:R-:W-:Y:S01]  /*7df0*/  @P6 SHF.L.U32 R204, R167, 0x1f, RZ ;  /* 0x0000001fa7cc6819 */ /* 0x000fe200000006ff */
[----:B------:R1:W-:Y:S01]  /*7e00*/  STS.128 [R179+0x8010], R200 ;  /* 0x008010c8b3007388 */ /* 0x0003e20000000c00 */
[----:B------:R-:W-:Y:S01]  /*7e10*/  @!PT LDS RZ, [RZ] ;  /* 0x00000000fffff984 */ /* 0x000fe20000000800 */
[----:B------:R-:W-:Y:S01]  /*7e20*/  @!PT LDS RZ, [RZ] ;  /* 0x00000000fffff984 */ /* 0x000fe20000000800 */
[----:B------:R-:W-:Y:S01]  /*7e30*/  @!PT LDS RZ, [RZ] ;  /* 0x00000000fffff984 */ /* 0x000fe20000000800 */
[----:B------:R-:W-:Y:S01]  /*7e40*/  @!PT LDS RZ, [RZ] ;  /* 0x00000000fffff984 */ /* 0x000fe20000000800 */
[----:B------:R2:W-:Y:S07]  /*7e50*/  MEMBAR.ALL.CTA ;  /* 0x0000000000007992 */ /* 0x0005ee0000008000 */
[----:B--2---:R-:W2:Y:S02]  /*7e60*/  FENCE.VIEW.ASYNC.S ;  /* 0x00000000000073c6 */ /* 0x004ea40000000000 */
[----:B--2---:R-:W-:Y:S06]  /*7e70*/  BAR.SYNC.DEFER_BLOCKING 0x1, 0x80 ;  /* 0x0042000000007b1d */ /* 0x004fec0000010000 */
[----:B------:R-:W-:Y:S05]  /*7e80*/  @P0 BRA `(.L_x_124) ;  /* 0x0000000000280947 */ /* 0x000fea0003800000 */
[----:B------:R-:W-:Y:S01]  /*7e90*/  UIADD3 UR4, UPT, UPT, UR44, 0x8200, URZ ;  /* 0x000082002c047890 */ /* 0x000fe2000fffe0ff */
[----:B------:R-:W-:Y:S05]  /*7ea0*/  UMOV UR51, UR36 ;  /* 0x0000002400337c82 */ /* 0x000fea0008000000 */
[----:B------:R-:W-:Y:S01]  /*7eb0*/  MOV R175, UR4 ;  /* 0x0000000400af7c02 */ /* 0x000fe20008000f00 */
[----:B------:R-:W-:Y:S03]  /*7ec0*/  UIADD3 UR4, UP0, UPT, UR62, 0x680, URZ ;  /* 0x000006803e047890 */ /* 0x000fe6000ff1e0ff */
[----:B------:R-:W-:Y:S01]  /*7ed0*/  R2UR UR48, R175 ;  /* 0x00000000af3072ca */ /* 0x000fe200000e0000 */
[----:B------:R-:W-:Y:S11]  /*7ee0*/  UIADD3.X UR5, UPT, UPT, URZ, UR63, URZ, UP0, !UPT ;  /* 0x0000003fff057290 */ /* 0x000ff600087fe4ff */
[----:B------:R-:W-:Y:S01]  /*7ef0*/  @!UPT UIADD3 URZ, UPT, UPT, URZ, URZ, URZ ;  /* 0x000000fffffff290 */ /* 0x000fe2000fffe0ff */
[----:B------:R2:W-:Y:S01]  /*7f00*/  UTMASTG.3D [UR48], [UR4] ;  /* 0x00000030040073b5 */ /* 0x0005e20008010000 */
[----:B------:R0:W-:Y:S01]  /*7f10*/  UTMACMDFLUSH ;  /* 0x00000000000079b7 */ /* 0x0001e20000000000 */
[----:B--2---:R-:W-:Y:S04]  /*7f20*/  DEPBAR.LE SB0, 0x1 ;  /* 0x000080400000791a */ /* 0x004fe80000000000 */
.L_x_124:
[----:B------:R-:W-:Y:S05]  /*7f30*/  BSYNC.RECONVERGENT B0 ;  /* 0x0000000000007941 */ /* 0x000fea0003800200 */
.L_x_123:
[----:B------:R-:W-:Y:S06]  /*7f40*/  BAR.SYNC.DEFER_BLOCKING 0x1, 0x80 ;  /* 0x0042000000007b1d */ /* 0x000fec0000010000 */
[----:B------:R-:W2:Y:S01]  /*7f50*/  @P6 SYNCS.PHASECHK.TRANS64.TRYWAIT P0, [R191+URZ+0xb0], R204 ;  /* 0x0000b0ccbf0065a7 */ /* 0x000ea200080011ff */
[----:B------:R-:W-:Y:S01]  /*7f60*/  BSSY B1, `(.L_x_125) ;  /* 0x0000023000017945 */ /* 0x000fe20003800000 */
[----:B--2---:R-:W-:Y:S03]  /*7f70*/  @P6 SEL R181, RZ, 0x1, !P0 ;  /* 0x00000001ffb56807 */ /* 0x004fe60004000000 */
[----:B------:R-:W-:Y:S05]  /*7f80*/  @!P6 BRA `(.L_x_126) ;  /* 0x000000000080e947 */ /* 0x000fea0003800000 */
[----:B------:R-:W-:Y:S01]  /*7f90*/  ISETP.NE.AND P1, PT, R182, RZ, PT ;  /* 0x000000ffb600720c */ /* 0x000fe20003f25270 */
[----:B------:R-:W-:Y:S01]  /*7fa0*/  BSSY B0, `(.L_x_127) ;  /* 0x000000a000007945 */ /* 0x000fe20003800000 */
[----:B------:R-:W-:Y:S11]  /*7fb0*/  ISETP.NE.AND P0, PT, R181, RZ, PT ;  /* 0x000000ffb500720c */ /* 0x000ff60003f05270 */
[----:B------:R-:W-:Y:S04]  /*7fc0*/  @P1 IMAD R3, R168, 0x2000, R173 ;  /* 0x00002000a8031824 */ /* 0x000fe800078e02ad */
[C---:B------:R-:W-:Y:S01]  /*7fd0*/  @P1 IMAD.IADD R6, R3.reuse, 0x1, R188 ;  /* 0x0000000103061824 */ /* 0x040fe200078e02bc */
[----:B------:R-:W-:Y:S03]  /*7fe0*/  @P1 IADD3 R4, PT, PT, R3, R190, RZ ;  /* 0x000000be03041210 */ /* 0x000fe60007ffe0ff */
[----:B------:R-:W-:Y:S01]  /*7ff0*/  @P1 IMAD.IADD R2, R183, 0x1, R6 ;  /* 0x00000001b7021824 */ /* 0x000fe200078e0206 */
[----:B------:R-:W-:Y:S06]  /*8000*/  @P0 BRA `(.L_x_128) ;  /* 0x00000000000c0947 */ /* 0x000fec0003800000 */
[----:B------:R-:W-:Y:S04]  /*8010*/  SHF.L.U32 R0, R167, 0x1f, RZ ;  /* 0x0000001fa7007819 */ /* 0x000fe800000006ff */
[----:B------:R-:W2:Y:S02]  /*8020*/  SYNCS.PHASECHK.TRANS64.TRYWAIT P0, [R191+URZ+0xb0], R0 ;  /* 0x0000b000bf0075a7 */ /* 0x000ea400080011ff */
[----:B--2---:R-:W-:Y:S05]  /*8030*/  @!P0 BRA `(.L_x_129) ;  /* 0x0000004c00cc8947 */ /* 0x004fea0003800000 */
.L_x_128:
[----:B------:R-:W-:Y:S05]  /*8040*/  BSYNC B0 ;  /* 0x0000000000007941 */ /* 0x000fea0003800000 */
.L_x_127:
[----:B------:R-:W-:Y:S01]  /*8050*/  ISETP.NE.AND P0, PT, R182, RZ, PT ;  /* 0x000000ffb600720c */ /* 0x000fe20003f05270 */
[----:B--2---:R-:W-:Y:S02]  /*8060*/  VIADD R191, R191, 0xd0 ;  /* 0x000000d0bfbf7836 */ /* 0x004fe40000000000 */
[----:B------:R-:W-:Y:S02]  /*8070*/  IMAD.U32 R0, RZ, RZ, UR45 ;  /* 0x0000002dff007e24 */ /* 0x000fe4000f8e00ff */
[----:B------:R-:W-:Y:S03]  /*8080*/  VIADD R168, R168, 0x1 ;  /* 0x00000001a8a87836 */ /* 0x000fe60000000000 */
[----:B------:R-:W-:Y:S05]  /*8090*/  PRMT R0, R0, 0x654, R191 ;  /* 0x0000065400007816 */ /* 0x000fea00000000bf */
[----:B------:R2:W3:Y:S04]  /*80a0*/  @P0 LDS.128 R140, [R3] ;  /* 0x00000000038c0984 */ /* 0x0004e80000000c00 */
[----:B------:R2:W4:Y:S04]  /*80b0*/  @P0 LDS.128 R148, [R4+0x20] ;  /* 0x0000200004940984 */ /* 0x0005280000000c00 */
        /* <DEDUP_REMOVED lines=12> */
[----:B--234-:R-:W-:Y:S02]  /*8180*/  LOP3.LUT R167, R167, R0, RZ, 0x3c, !PT ;  /* 0x00000000a7a77212 */ /* 0x01cfe400078e3cff */
.L_x_126:
[----:B------:R-:W-:Y:S05]  /*8190*/  BSYNC B1 ;  /* 0x0000000000017941 */ /* 0x000fea0003800000 */
.L_x_125:
[----:B------:R-:W-:Y:S01]  /*81a0*/  VIADD R0, R71, 0x40 ;  /* 0x0000004047007836 */ /* 0x000fe20000000000 */
[----:B------:R-:W-:Y:S04]  /*81b0*/  BSSY.RECONVERGENT B6, `(.L_x_130) ;  /* 0x0000015000067945 */ /* 0x000fe80003800200 */
[----:B------:R-:W-:Y:S04]  /*81c0*/  SHF.R.U32.HI R0, RZ, 0x15, R0 ;  /* 0x00000015ff007819 */ /* 0x000fe80000011600 */
[----:B------:R-:W-:Y:S11]  /*81d0*/  LOP3.LUT P0, RZ, R0, 0x3, R159, 0x48, !PT ;  /* 0x0000000300ff7812 */ /* 0x000ff6000780489f */
[----:B------:R-:W-:Y:S02]  /*81e0*/  @!UPT UIADD3 URZ, UPT, UPT, URZ, URZ, URZ ;  /* 0x000000fffffff290 */ /* 0x000fe4000fffe0ff */
        /* <DEDUP_REMOVED lines=8> */
[----:B------:R-:W5:Y:S01]  /*8270*/  LDCU.64 UR4, c[0x4][0x18] ;  /* 0x01000300ff0477ac */ /* 0x000f620008000a00 */
[----:B--2---:R-:W-:Y:S01]  /*8280*/  MOV R5, UR9 ;  /* 0x0000000900057c02 */ /* 0x004fe20008000f00 */
[----:B------:R-:W-:Y:S01]  /*8290*/  IMAD.U32 R4, RZ, RZ, UR8 ;  /* 0x00000008ff047e24 */ /* 0x000fe2000f8e00ff */
[----:B---3--:R-:W-:Y:S01]  /*82a0*/  MOV R7, UR7 ;  /* 0x0000000700077c02 */ /* 0x008fe20008000f00 */
[----:B------:R-:W-:Y:S01]  /*82b0*/  IMAD.U32 R6, RZ, RZ, UR6 ;  /* 0x00000006ff067e24 */ /* 0x000fe2000f8e00ff */
[----:B-----5:R-:W-:Y:S01]  /*82c0*/  MOV R11, UR5 ;  /* 0x00000005000b7c02 */ /* 0x020fe20008000f00 */
[----:B------:R-:W-:Y:S02]  /*82d0*/  IMAD.U32 R10, RZ, RZ, UR4 ;  /* 0x00000004ff0a7e24 */ /* 0x000fe4000f8e00ff */
[----:B------:R-:W-:Y:S07]  /*82e0*/  LEPC R20, `(.L_x_131) ;  /* 0x000000001014794e */ /* 0x000fee0000000000 */
[----:B-1--4-:R-:W-:Y:S05]  /*82f0*/  CALL.ABS.NOINC R2 ;  /* 0x0000000002007343 */ /* 0x012fea0003c00000 */
.L_x_131:
[----:B------:R-:W-:Y:S05]  /*8300*/  BSYNC.RECONVERGENT B6 ;  /* 0x0000000000067941 */ /* 0x000fea0003800200 */
.L_x_130:
[----:B------:R-:W-:Y:S01]  /*8310*/  F2FP.F16.E4M3.UNPACK_B R4, R141 ;  /* 0x0000008dff04723e */ /* 0x000fe200020006ff */
[----:B------:R-:W-:Y:S05]  /*8320*/  WARPSYNC.ALL ;  /* 0x0000000000007948 */ /* 0x000fea0003800000 */
[----:B------:R-:W-:Y:S01]  /*8330*/  R2UR UR4, R71 ;  /* 0x00000000470472ca */ /* 0x000fe200000e0000 */
[--C-:B------:R-:W-:Y:S01]  /*8340*/  HADD2.F32 R78, -RZ, R4.reuse.H0_H0 ;  /* 0x20000004ff4e7230 */ /* 0x100fe20000004100 */
[-C--:B------:R-:W-:Y:S01]  /*8350*/  F2FP.F16.E4M3.UNPACK_B R0, R140.reuse ;  /* 0x0000008cff00723e */ /* 0x080fe200020006ff */
[----:B------:R-:W-:Y:S01]  /*8360*/  HADD2.F32 R75, -RZ, R4.H1_H1 ;  /* 0x30000004ff4b7230 */ /* 0x000fe20000004100 */
[----:B------:R-:W-:Y:S01]  /*8370*/  F2FP.F16.E4M3.UNPACK_B R4, R143 ;  /* 0x0000008fff04723e */ /* 0x000fe200020006ff */
[----:B------:R-:W-:Y:S01]  /*8380*/  BSSY.RECONVERGENT B0, `(.L_x_132) ;  /* 0x0000116000007945 */ /* 0x000fe20003800200 */
[----:B------:R-:W-:Y:S01]  /*8390*/  F2FP.F16.E4M3.UNPACK_B R3, R140.H1 ;  /* 0x0000008cff03723e */ /* 0x000fe200030006ff */
[--C-:B------:R-:W-:Y:S01]  /*83a0*/  HADD2.F32 R2, -RZ, R0.reuse.H0_H0 ;  /* 0x20000000ff027230 */ /* 0x100fe20000004100 */
[----:B-1----:R-:W-:Y:S01]  /*83b0*/  F2FP.F16.E4M3.UNPACK_B R127, R154 ;  /* 0x0000009aff7f723e */ /* 0x002fe200020006ff */
[----:B------:R-:W-:Y:S01]  /*83c0*/  HADD2.F32 R72, -RZ, R0.H1_H1 ;  /* 0x30000000ff487230 */ /* 0x000fe20000004100 */
[----:B------:R-:W-:Y:S01]  /*83d0*/  F2FP.F16.E4M3.UNPACK_B R0, R141.H1 ;  /* 0x0000008dff00723e */ /* 0x000fe200030006ff */
[--C-:B------:R-:W-:Y:S01]  /*83e0*/  HADD2.F32 R74, -RZ, R3.reuse.H0_H0 ;  /* 0x20000003ff4a7230 */ /* 0x100fe20000004100 */
[----:B------:R-:W-:Y:S01]  /*83f0*/  F2FP.F16.E4M3.UNPACK_B R117, R151.H1 ;  /* 0x00000097ff75723e */ /* 0x000fe200030006ff */
[----:B------:R-:W-:Y:S01]  /*8400*/  HADD2.F32 R76, -RZ, R3.H1_H1 ;  /* 0x30000003ff4c7230 */ /* 0x000fe20000004100 */
[-C--:B------:R-:W-:Y:S01]  /*8410*/  F2FP.F16.E4M3.UNPACK_B R3, R142.reuse ;  /* 0x0000008eff03723e */ /* 0x080fe200020006ff */
[--C-:B------:R-:W-:Y:S01]  /*8420*/  HADD2.F32 R80, -RZ, R0.reuse.H0_H0 ;  /* 0x20000000ff507230 */ /* 0x100fe20000004100 */
[----:B------:R-:W-:Y:S01]  /*8430*/  ISETP.NE.AND P0, PT, R176, RZ, PT ;  /* 0x000000ffb000720c */ /* 0x000fe20003f05270 */
[----:B------:R-:W-:Y:S01]  /*8440*/  HADD2.F32 R77, -RZ, R0.H1_H1 ;  /* 0x30000000ff4d7230 */ /* 0x000fe20000004100 */
[----:B------:R-:W-:Y:S01]  /*8450*/  F2FP.F16.E4M3.UNPACK_B R0, R142.H1 ;  /* 0x0000008eff00723e */ /* 0x000fe200030006ff */
[--C-:B------:R-:W-:Y:S01]  /*8460*/  HADD2.F32 R82, -RZ, R3.reuse.H0_H0 ;  /* 0x20000003ff527230 */ /* 0x100fe20000004100 */
[----:B------:R-:W-:Y:S01]  /*8470*/  ISETP.NE.AND P6, PT, R189, RZ, PT ;  /* 0x000000ffbd00720c */ /* 0x000fe20003fc5270 */
[----:B------:R-:W-:Y:S01]  /*8480*/  HADD2.F32 R79, -RZ, R3.H1_H1 ;  /* 0x30000003ff4f7230 */ /* 0x000fe20000004100 */
[----:B------:R-:W-:Y:S01]  /*8490*/  F2FP.F16.E4M3.UNPACK_B R3, R143.H1 ;  /* 0x0000008fff03723e */ /* 0x000fe200030006ff */
[--C-:B------:R-:W-:Y:S02]  /*84a0*/  HADD2.F32 R84, -RZ, R0.reuse.H0_H0 ;  /* 0x20000000ff547230 */ /* 0x100fe40000004100 */
[----:B------:R-:W-:Y:S01]  /*84b0*/  HADD2.F32 R81, -RZ, R0.H1_H1 ;  /* 0x30000000ff517230 */ /* 0x000fe20000004100 */
[-C--:B------:R-:W-:Y:S01]  /*84c0*/  F2FP.F16.E4M3.UNPACK_B R0, R144.reuse ;  /* 0x00000090ff00723e */ /* 0x080fe200020006ff */
[--C-:B------:R-:W-:Y:S02]  /*84d0*/  HADD2.F32 R86, -RZ, R4.reuse.H0_H0 ;  /* 0x20000004ff567230 */ /* 0x100fe40000004100 */
[----:B------:R-:W-:Y:S01]  /*84e0*/  HADD2.F32 R83, -RZ, R4.H1_H1 ;  /* 0x30000004ff537230 */ /* 0x000fe20000004100 */
[-C--:B------:R-:W-:Y:S01]  /*84f0*/  F2FP.F16.E4M3.UNPACK_B R4, R145.reuse ;  /* 0x00000091ff04723e */ /* 0x080fe200020006ff */
[--C-:B------:R-:W-:Y:S02]  /*8500*/  HADD2.F32 R90, -RZ, R0.reuse.H0_H0 ;  /* 0x20000000ff5a7230 */ /* 0x100fe40000004100 */
[----:B------:R-:W-:Y:S01]  /*8510*/  HADD2.F32 R87, -RZ, R0.H1_H1 ;  /* 0x30000000ff577230 */ /* 0x000fe20000004100 */
[----:B------:R-:W-:Y:S01]  /*8520*/  F2FP.F16.E4M3.UNPACK_B R0, R145.H1 ;  /* 0x00000091ff00723e */ /* 0x000fe200030006ff */
[--C-:B------:R-:W-:Y:S02]  /*8530*/  HADD2.F32 R88, -RZ, R3.reuse.H0_H0 ;  /* 0x20000003ff587230 */ /* 0x100fe40000004100 */
[----:B------:R-:W-:Y:S01]  /*8540*/  HADD2.F32 R85, -RZ, R3.H1_H1 ;  /* 0x30000003ff557230 */ /* 0x000fe20000004100 */
[----:B------:R-:W-:Y:S01]  /*8550*/  F2FP.F16.E4M3.UNPACK_B R3, R144.H1 ;  /* 0x00000090ff03723e */ /* 0x000fe200030006ff */
[--C-:B------:R-:W-:Y:S02]  /*8560*/  HADD2.F32 R96, -RZ, R0.reuse.H0_H0 ;  /* 0x20000000ff607230 */ /* 0x100fe40000004100 */
[----:B------:R-:W-:Y:S01]  /*8570*/  HADD2.F32 R93, -RZ, R0.H1_H1 ;  /* 0x30000000ff5d7230 */ /* 0x000fe20000004100 */
[-C--:B------:R-:W-:Y:S01]  /*8580*/  F2FP.F16.E4M3.UNPACK_B R0, R146.reuse.H1 ;  /* 0x00000092ff00723e */ /* 0x080fe200030006ff */
[--C-:B------:R-:W-:Y:S02]  /*8590*/  HADD2.F32 R94, -RZ, R4.reuse.H0_H0 ;  /* 0x20000004ff5e7230 */ /* 0x100fe40000004100 */
[----:B------:R-:W-:Y:S01]  /*85a0*/  HADD2.F32 R91, -RZ, R4.H1_H1 ;  /* 0x30000004ff5b7230 */ /* 0x000fe20000004100 */
[----:B------:R-:W-:Y:S01]  /*85b0*/  F2FP.F16.E4M3.UNPACK_B R4, R147 ;  /* 0x00000093ff04723e */ /* 0x000fe200020006ff */
[--C-:B------:R-:W-:Y:S02]  /*85c0*/  HADD2.F32 R92, -RZ, R3.reuse.H0_H0 ;  /* 0x20000003ff5c7230 */ /* 0x100fe40000004100 */
[----:B------:R-:W-:Y:S01]  /*85d0*/  HADD2.F32 R89, -RZ, R3.H1_H1 ;  /* 0x30000003ff597230 */ /* 0x000fe20000004100 */
[----:B------:R-:W-:Y:S01]  /*85e0*/  F2FP.F16.E4M3.UNPACK_B R3, R146 ;  /* 0x00000092ff03723e */ /* 0x000fe200020006ff */
[--C-:B------:R-:W-:Y:S02]  /*85f0*/  HADD2.F32 R100, -RZ, R0.reuse.H0_H0 ;  /* 0x20000000ff647230 */ /* 0x100fe40000004100 */
[----:B------:R-:W-:Y:S01]  /*8600*/  HADD2.F32 R97, -RZ, R0.H1_H1 ;  /* 0x30000000ff617230 */ /* 0x000fe20000004100 */
[-C--:B------:R-:W-:Y:S01]  /*8610*/  F2FP.F16.E4M3.UNPACK_B R0, R148.reuse ;  /* 0x00000094ff00723e */ /* 0x080fe200020006ff */
[--C-:B------:R-:W-:Y:S02]  /*8620*/  HADD2.F32 R102, -RZ, R4.reuse.H0_H0 ;  /* 0x20000004ff667230 */ /* 0x100fe40000004100 */
[----:B------:R-:W-:Y:S01]  /*8630*/  HADD2.F32 R99, -RZ, R4.H1_H1 ;  /* 0x30000004ff637230 */ /* 0x000fe20000004100 */
[----:B------:R-:W-:Y:S01]  /*8640*/  F2FP.F16.E4M3.UNPACK_B R4, R149 ;  /* 0x00000095ff04723e */ /* 0x000fe200020006ff */
[--C-:B------:R-:W-:Y:S02]  /*8650*/  HADD2.F32 R98, -RZ, R3.reuse.H0_H0 ;  /* 0x20000003ff627230 */ /* 0x100fe40000004100 */
[----:B------:R-:W-:Y:S01]  /*8660*/  HADD2.F32 R95, -RZ, R3.H1_H1 ;  /* 0x30000003ff5f7230 */ /* 0x000fe20000004100 */
[----:B------:R-:W-:Y:S01]  /*8670*/  F2FP.F16.E4M3.UNPACK_B R3, R147.H1 ;  /* 0x00000093ff03723e */ /* 0x000fe200030006ff */
[--C-:B------:R-:W-:Y:S02]  /*8680*/  HADD2.F32 R106, -RZ, R0.reuse.H0_H0 ;  /* 0x20000000ff6a7230 */ /* 0x100fe40000004100 */
[----:B------:R-:W-:Y:S01]  /*8690*/  HADD2.F32 R103, -RZ, R0.H1_H1 ;  /* 0x30000000ff677230 */ /* 0x000fe20000004100 */
[----:B------:R-:W-:Y:S01]  /*86a0*/  F2FP.F16.E4M3.UNPACK_B R0, R148.H1 ;  /* 0x00000094ff00723e */ /* 0x000fe200030006ff */
[--C-:B------:R-:W-:Y:S02]  /*86b0*/  HADD2.F32 R110, -RZ, R4.reuse.H0_H0 ;  /* 0x20000004ff6e7230 */ /* 0x100fe40000004100 */
[----:B------:R-:W-:Y:S02]  /*86c0*/  HADD2.F32 R107, -RZ, R4.H1_H1 ;  /* 0x30000004ff6b7230 */ /* 0x000fe40000004100 */
[--C-:B------:R-:W-:Y:S01]  /*86d0*/  HADD2.F32 R104, -RZ, R3.reuse.H0_H0 ;  /* 0x20000003ff687230 */ /* 0x100fe20000004100 */
[----:B------:R-:W1:Y:S01]  /*86e0*/  LDTM.x64 R4, tmem[UR4+0x40] ;  /* 0x00004004000479ee */ /* 0x000e620008340000 */
[----:B------:R-:W-:Y:S01]  /*86f0*/  HADD2.F32 R101, -RZ, R3.H1_H1 ;  /* 0x30000003ff657230 */ /* 0x000fe20000004100 */
[----:B------:R-:W-:Y:S01]  /*8700*/  F2FP.F16.E4M3.UNPACK_B R3, R149.H1 ;  /* 0x00000095ff03723e */ /* 0x000fe200030006ff */
        /* <DEDUP_REMOVED lines=14> */
[----:B------:R-:W-:Y:S01]  /*87f0*/  F2FP.F16.E4M3.UNPACK_B R0, R152.H1 ;  /* 0x00000098ff00723e */ /* 0x000fe200030006ff */
[--C-:B------:R-:W-:Y:S02]  /*8800*/  HADD2.F32 R122, -RZ, R3.reuse.H0_H0 ;  /* 0x20000003ff7a7230 */ /* 0x100fe40000004100 */
[C---:B-1----:R-:W-:Y:S01]  /*8810*/  FMUL R7, R70.reuse, R7 ;  /* 0x0000000746077220 */ /* 0x042fe20000400000 */
        /* <DEDUP_REMOVED lines=10> */
[C---:B------:R-:W-:Y:S01]  /*88c0*/  FMUL R0, R70.reuse, R4 ;  /* 0x0000000446007220 */ /* 0x040fe20000400000 */
[--C-:B------:R-:W-:Y:S01]  /*88d0*/  HADD2.F32 R130, -RZ, R127.reuse.H0_H0 ;  /* 0x2000007fff827230 */ /* 0x100fe20000004100 */
[----:B------:R-:W-:Y:S01]  /*88e0*/  F2FP.F16.E4M3.UNPACK_B R4, R155 ;  /* 0x0000009bff04723e */ /* 0x000fe200020006ff */
[----:B------:R-:W-:Y:S02]  /*88f0*/  HADD2.F32 R127, -RZ, R127.H1_H1 ;  /* 0x3000007fff7f7230 */ /* 0x000fe40000004100 */
[C---:B------:R-:W-:Y:S01]  /*8900*/  FFMA R0, R73.reuse, R2, R0 ;  /* 0x0000000249007223 */ /* 0x040fe20000000000 */
[C---:B------:R-:W-:Y:S01]  /*8910*/  FMUL R2, R70.reuse, R5 ;  /* 0x0000000546027220 */ /* 0x040fe20000400000 */
[--C-:B------:R-:W-:Y:S01]  /*8920*/  HADD2.F32 R132, -RZ, R3.reuse.H0_H0 ;  /* 0x20000003ff847230 */ /* 0x100fe20000004100 */
[----:B------:R-:W-:Y:S01]  /*8930*/  F2FP.F16.E4M3.UNPACK_B R5, R155.H1 ;  /* 0x0000009bff05723e */ /* 0x000fe200030006ff */
[----:B------:R-:W-:Y:S02]  /*8940*/  HADD2.F32 R129, -RZ, R3.H1_H1 ;  /* 0x30000003ff817230 */ /* 0x000fe40000004100 */
[C---:B------:R-:W-:Y:S01]  /*8950*/  FFMA R2, R73.reuse, R72, R2 ;  /* 0x0000004849027223 */ /* 0x040fe20000000002 */
[--C-:B------:R-:W-:Y:S02]  /*8960*/  HADD2.F32 R72, -RZ, R4.reuse.H0_H0 ;  /* 0x20000004ff487230 */ /* 0x100fe40000004100 */
[C---:B------:R-:W-:Y:S01]  /*8970*/  FMUL R3, R70.reuse, R6 ;  /* 0x0000000646037220 */ /* 0x040fe20000400000 */
[----:B------:R-:W-:Y:S02]  /*8980*/  HADD2.F32 R131, -RZ, R4.H1_H1 ;  /* 0x30000004ff837230 */ /* 0x000fe40000004100 */
[C---:B------:R-:W-:Y:S01]  /*8990*/  FMUL R4, R70.reuse, R9 ;  /* 0x0000000946047220 */ /* 0x040fe20000400000 */
[--C-:B------:R-:W-:Y:S02]  /*89a0*/  HADD2.F32 R133, -RZ, R5.reuse.H1_H1 ;  /* 0x30000005ff857230 */ /* 0x100fe40000004100 */
[C---:B------:R-:W-:Y:S01]  /*89b0*/  FFMA R3, R73.reuse, R74, R3 ;  /* 0x0000004a49037223 */ /* 0x040fe20000000003 */
[----:B------:R-:W-:Y:S01]  /*89c0*/  FFMA R7, R73, R76, R7 ;  /* 0x0000004c49077223 */ /* 0x000fe20000000007 */
[----:B------:R-:W-:Y:S02]  /*89d0*/  HADD2.F32 R74, -RZ, R5.H0_H0 ;  /* 0x20000005ff4a7230 */ /* 0x000fe40000004100 */
[C---:B------:R-:W-:Y:S01]  /*89e0*/  FMUL R5, R70.reuse, R10 ;  /* 0x0000000a46057220 */ /* 0x040fe20000400000 */
[C---:B------:R-:W-:Y:S01]  /*89f0*/  FMUL R6, R70.reuse, R11 ;  /* 0x0000000b46067220 */ /* 0x040fe20000400000 */
[C---:B------:R-:W-:Y:S01]  /*8a00*/  FMUL R11, R70.reuse, R16 ;  /* 0x00000010460b7220 */ /* 0x040fe20000400000 */
[----:B------:R-:W-:Y:S01]  /*8a10*/  F2FP.SATFINITE.E4M3.F32.PACK_AB_MERGE_C R135, R7, R3, RZ ;  /* 0x000000030787723e */ /* 0x000fe200048070ff */
[C---:B------:R-:W-:Y:S01]  /*8a20*/  FMUL R3, R70.reuse, R8 ;  /* 0x0000000846037220 */ /* 0x040fe20000400000 */
[C---:B------:R-:W-:Y:S01]  /*8a30*/  FMUL R7, R70.reuse, R12 ;  /* 0x0000000c46077220 */ /* 0x040fe20000400000 */
[C---:B------:R-:W-:Y:S01]  /*8a40*/  FMUL R8, R70.reuse, R13 ;  /* 0x0000000d46087220 */ /* 0x040fe20000400000 */
[C---:B------:R-:W-:Y:S01]  /*8a50*/  FMUL R12, R70.reuse, R17 ;  /* 0x00000011460c7220 */ /* 0x040fe20000400000 */
[C---:B------:R-:W-:Y:S01]  /*8a60*/  FFMA R3, R73.reuse, R78, R3 ;  /* 0x0000004e49037223 */ /* 0x040fe20000000003 */
[C---:B------:R-:W-:Y:S01]  /*8a70*/  FFMA R4, R73.reuse, R75, R4 ;  /* 0x0000004b49047223 */ /* 0x040fe20000000004 */
[C---:B------:R-:W-:Y:S01]  /*8a80*/  FFMA R5, R73.reuse, R80, R5 ;  /* 0x0000005049057223 */ /* 0x040fe20000000005 */
[C---:B------:R-:W-:Y:S01]  /*8a90*/  FFMA R6, R73.reuse, R77, R6 ;  /* 0x0000004d49067223 */ /* 0x040fe20000000006 */
[C---:B------:R-:W-:Y:S01]  /*8aa0*/  FFMA R7, R73.reuse, R82, R7 ;  /* 0x0000005249077223 */ /* 0x040fe20000000007 */
[C---:B------:R-:W-:Y:S01]  /*8ab0*/  FFMA R8, R73.reuse, R79, R8 ;  /* 0x0000004f49087223 */ /* 0x040fe20000000008 */
[C---:B------:R-:W-:Y:S01]  /*8ac0*/  FMUL R16, R70.reuse, R21 ;  /* 0x0000001546107220 */ /* 0x040fe20000400000 */
[----:B------:R-:W-:Y:S01]  /*8ad0*/  FMUL R9, R70, R14 ;  /* 0x0000000e46097220 */ /* 0x000fe20000400000 */
[----:B------:R-:W-:Y:S01]  /*8ae0*/  F2FP.SATFINITE.E4M3.F32.PACK_AB_MERGE_C R5, R6, R5, RZ ;  /* 0x000000050605723e */ /* 0x000fe200048070ff */
[C---:B------:R-:W-:Y:S01]  /*8af0*/  FMUL R10, R70.reuse, R15 ;  /* 0x0000000f460a7220 */ /* 0x040fe20000400000 */
[C---:B------:R-:W-:Y:S01]  /*8b00*/  FMUL R15, R70.reuse, R20 ;  /* 0x00000014460f7220 */ /* 0x040fe20000400000 */
[C---:B------:R-:W-:Y:S01]  /*8b10*/  FFMA R9, R73.reuse, R84, R9 ;  /* 0x0000005449097223 */ /* 0x040fe20000000009 */
[C---:B------:R-:W-:Y:S01]  /*8b20*/  FMUL R20, R70.reuse, R25 ;  /* 0x0000001946147220 */ /* 0x040fe20000400000 */
[C---:B------:R-:W-:Y:S01]  /*8b30*/  FFMA R10, R73.reuse, R81, R10 ;  /* 0x00000051490a7223 */ /* 0x040fe2000000000a */
[C---:B------:R-:W-:Y:S01]  /*8b40*/  FFMA R11, R73.reuse, R86, R11 ;  /* 0x00000056490b7223 */ /* 0x040fe2000000000b */
[C---:B------:R-:W-:Y:S01]  /*8b50*/  FFMA R12, R73.reuse, R83, R12 ;  /* 0x00000053490c7223 */ /* 0x040fe2000000000c */
[C---:B------:R-:W-:Y:S01]  /*8b60*/  FMUL R13, R70.reuse, R18 ;  /* 0x00000012460d7220 */ /* 0x040fe20000400000 */
[----:B------:R-:W-:Y:S01]  /*8b70*/  FMUL R14, R70, R19 ;  /* 0x00000013460e7220 */ /* 0x000fe20000400000 */
[----:B------:R-:W-:Y:S01]  /*8b80*/  F2FP.SATFINITE.E4M3.F32.PACK_AB_MERGE_C R9, R10, R9, RZ ;  /* 0x000000090a09723e */ /* 0x000fe200048070ff */
[C---:B------:R-:W-:Y:S01]  /*8b90*/  FMUL R19, R70.reuse, R24 ;  /* 0x0000001846137220 */ /* 0x040fe20000400000 */
        /* <DEDUP_REMOVED lines=17> */
[----:B------:R-:W-:Y:S01]  /*8cb0*/  FMUL R27, R70, R32 ;  /* 0x00000020461b7220 */ /* 0x000fe20000400000 */
[C---:B------:R-:W-:Y:S01]  /*8cc0*/  FFMA R21, R73.reuse, R96, R21 ;  /* 0x0000006049157223 */ /* 0x040fe20000000015 */
[C---:B------:R-:W-:Y:S01]  /*8cd0*/  FFMA R22, R73.reuse, R93, R22 ;  /* 0x0000005d49167223 */ /* 0x040fe20000000016 */
[----:B------:R-:W-:Y:S01]  /*8ce0*/  F2FP.SATFINITE.E4M3.F32.PACK_AB_MERGE_C R16, R16, R15, R17 ;  /* 0x0000000f1010723e */ /* 0x000fe20004807011 */
[C---:B------:R-:W-:Y:S01]  /*8cf0*/  FFMA R23, R73.reuse, R98, R23 ;  /* 0x0000006249177223 */ /* 0x040fe20000000017 */
[C---:B------:R-:W-:Y:S01]  /*8d00*/  FFMA R24, R73.reuse, R95, R24 ;  /* 0x0000005f49187223 */ /* 0x040fe20000000018 */
[----:B------:R-:W-:Y:S01]  /*8d10*/  FMUL R32, R70, R37 ;  /* 0x0000002546207220 */ /* 0x000fe20000400000 */
[----:B------:R-:W-:Y:S01]  /*8d20*/  F2FP.SATFINITE.E4M3.F32.PACK_AB_MERGE_C R21, R22, R21, RZ ;  /* 0x000000151615723e */ /* 0x000fe200048070ff */
[C---:B------:R-:W-:Y:S01]  /*8d30*/  FMUL R25, R70.reuse, R30 ;  /* 0x0000001e46197220 */ /* 0x040fe20000400000 */
[C---:B------:R-:W-:Y:S01]  /*8d40*/  FMUL R26, R70.reuse, R31 ;  /* 0x0000001f461a7220 */ /* 0x040fe20000400000 */
[----:B------:R-:W-:Y:S01]  /*8d50*/  FMUL R31, R70, R36 ;  /* 0x00000024461f7220 */ /* 0x000fe20000400000 */
[----:B------:R-:W-:Y:S01]  /*8d60*/  F2FP.SATFINITE.E4M3.F32.PACK_AB_MERGE_C R17, R20, R19, R21 ;  /* 0x000000131411723e */ /* 0x000fe20004807015 */
        /* <DEDUP_REMOVED lines=8> */
[----:B------:R-:W-:Y:S01]  /*8df0*/  FMUL R35, R70, R40 ;  /* 0x0000002846237220 */ /* 0x000fe20000400000 */
[C---:B------:R-:W-:Y:S01]  /*8e00*/  FFMA R29, R73.reuse, R104, R29 ;  /* 0x00000068491d7223 */ /* 0x040fe2000000001d */
[----:B------:R-:W-:Y:S01]  /*8e10*/  F2FP.SATFINITE.E4M3.F32.PACK_AB_MERGE_C R18, R24, R23, R18 ;  /* 0x000000171812723e */ /* 0x000fe20004807012 */
        /* <DEDUP_REMOVED lines=22> */
[C---:B------:R-:W-:Y:S01]  /*8f80*/  FMUL R41, R70.reuse, R46 ;  /* 0x0000002e46297220 */ /* 0x040fe20000400000 */
[C---:B------:R-:W-:Y:S01]  /*8f90*/  FMUL R42, R70.reuse, R47 ;  /* 0x0000002f462a7220 */ /* 0x040fe20000400000 */
        /* <DEDUP_REMOVED lines=8> */
[C---:B------:R-:W-:Y:S01]  /*9020*/  FMUL R47, R70.reuse, R52 ;  /* 0x00000034462f7220 */ /* 0x040fe20000400000 */
[C---:B------:R-:W-:Y:S01]  /*9030*/  FFMA R44, R73.reuse, R115, R44 ;  /* 0x00000073492c7223 */ /* 0x040fe2000000002c */
[C---:B------:R-:W-:Y:S01]  /*9040*/  FMUL R48, R70.reuse, R53 ;  /* 0x0000003546307220 */ /* 0x040fe20000400000 */
        /* <DEDUP_REMOVED lines=8> */
[C---:B------:R-:W-:Y:S01]  /*90d0*/  FFMA R45, R73.reuse, R120, R45 ;  /* 0x00000078492d7223 */ /* 0x040fe2000000002d */
[C---:B------:R-:W-:Y:S01]  /*90e0*/  FMUL R59, R70.reuse, R64 ;  /* 0x00000040463b7220 */ /* 0x040fe20000400000 */
[C---:B------:R-:W-:Y:S01]  /*90f0*/  FMUL R60, R70.reuse, R65 ;  /* 0x00000041463c7220 */ /* 0x040fe20000400000 */
[C---:B------:R-:W-:Y:S01]  /*9100*/  FMUL R61, R70.reuse, R66 ;  /* 0x00000042463d7220 */ /* 0x040fe20000400000 */
[----:B------:R-:W-:Y:S01]  /*9110*/  FMUL R62, R70, R67 ;  /* 0x00000043463e7220 */ /* 0x000fe20000400000 */
[C---:B------:R-:W-:Y:S01]  /*9120*/  FFMA R46, R73.reuse, R117, R46 ;  /* 0x00000075492e7223 */ /* 0x040fe2000000002e */
[----:B------:R-:W-:Y:S01]  /*9130*/  F2FP.SATFINITE.E4M3.F32.PACK_AB_MERGE_C R64, R2, R0, R135 ;  /* 0x000000000240723e */ /* 0x000fe20004807087 */
[C---:B------:R-:W-:Y:S01]  /*9140*/  FFMA R47, R73.reuse, R122, R47 ;  /* 0x0000007a492f7223 */ /* 0x040fe2000000002f */
[----:B------:R-:W-:Y:S01]  /*9150*/  F2FP.SATFINITE.E4M3.F32.PACK_AB_MERGE_C R65, R4, R3, R5 ;  /* 0x000000030441723e */ /* 0x000fe20004807005 */
[C---:B------:R-:W-:Y:S01]  /*9160*/  FFMA R48, R73.reuse, R119, R48 ;  /* 0x0000007749307223 */ /* 0x040fe20000000030 */
[----:B------:R-:W-:Y:S01]  /*9170*/  F2FP.SATFINITE.E4M3.F32.PACK_AB_MERGE_C R66, R8, R7, R9 ;  /* 0x000000070842723e */ /* 0x000fe20004807009 */
[C---:B------:R-:W-:Y:S01]  /*9180*/  FFMA R49, R73.reuse, R124, R49 ;  /* 0x0000007c49317223 */ /* 0x040fe20000000031 */
[----:B------:R-:W-:Y:S01]  /*9190*/  F2FP.SATFINITE.E4M3.F32.PACK_AB_MERGE_C R67, R12, R11, R13 ;  /* 0x0000000b0c43723e */ /* 0x000fe2000480700d */
[----:B------:R-:W-:Y:S01]  /*91a0*/  FMUL R53, R70, R58 ;  /* 0x0000003a46357220 */ /* 0x000fe20000400000 */
[C---:B------:R-:W-:Y:S01]  /*91b0*/  FFMA R50, R73.reuse, R121, R50 ;  /* 0x0000007949327223 */ /* 0x040fe20000000032 */
[C---:B------:R-:W-:Y:S01]  /*91c0*/  FFMA R51, R73.reuse, R126, R51 ;  /* 0x0000007e49337223 */ /* 0x040fe20000000033 */
[C---:B------:R-:W-:Y:S01]  /*91d0*/  FFMA R52, R73.reuse, R123, R52 ;  /* 0x0000007b49347223 */ /* 0x040fe20000000034 */
[----:B------:R1:W-:Y:S01]  /*91e0*/  STS.128 [R137+UR44+0xa200], R64 ;  /* 0x00a2004089007988 */ /* 0x0003e20008000c2c */
[C---:B------:R-:W-:Y:S01]  /*91f0*/  FFMA R53, R73.reuse, R128, R53 ;  /* 0x0000008049357223 */ /* 0x040fe20000000035 */
[----:B------:R-:W-:Y:S01]  /*9200*/  F2FP.SATFINITE.E4M3.F32.PACK_AB_MERGE_C R37, R38, R37, RZ ;  /* 0x000000252625723e */ /* 0x000fe200048070ff */
[C---:B------:R-:W-:Y:S01]  /*9210*/  FFMA R54, R73.reuse, R125, R54 ;  /* 0x0000007d49367223 */ /* 0x040fe20000000036 */
[----:B------:R-:W-:Y:S01]  /*9220*/  FMUL R58, R70, R63 ;  /* 0x0000003f463a7220 */ /* 0x000fe20000400000 */
[C---:B------:R-:W-:Y:S01]  /*9230*/  FFMA R55, R73.reuse, R130, R55 ;  /* 0x0000008249377223 */ /* 0x040fe20000000037 */
[C---:B------:R-:W-:Y:S01]  /*9240*/  FFMA R56, R73.reuse, R127, R56 ;  /* 0x0000007f49387223 */ /* 0x040fe20000000038 */
[C---:B------:R-:W-:Y:S01]  /*9250*/  FFMA R57, R73.reuse, R132, R57 ;  /* 0x0000008449397223 */ /* 0x040fe20000000039 */
[----:B------:R1:W-:Y:S01]  /*9260*/  STS.128 [R178+0xa010], R16 ;  /* 0x00a01010b2007388 */ /* 0x0003e20000000c00 */
[----:B------:R-:W-:Y:S01]  /*9270*/  F2FP.SATFINITE.E4M3.F32.PACK_AB_MERGE_C R33, R36, R35, R37 ;  /* 0x000000232421723e */ /* 0x000fe20004807025 */
[C---:B------:R-:W-:Y:S01]  /*9280*/  FFMA R58, R73.reuse, R129, R58 ;  /* 0x00000081493a7223 */ /* 0x040fe2000000003a */
[----:B------:R-:W-:Y:S01]  /*9290*/  F2FP.SATFINITE.E4M3.F32.PACK_AB_MERGE_C R34, R42, R41, RZ ;  /* 0x000000292a22723e */ /* 0x000fe200048070ff */
[C---:B------:R-:W-:Y:S01]  /*92a0*/  FFMA R59, R73.reuse, R72, R59 ;  /* 0x00000048493b7223 */ /* 0x040fe2000000003b */
[----:B------:R-:W-:Y:S01]  /*92b0*/  F2FP.SATFINITE.E4M3.F32.PACK_AB_MERGE_C R35, R46, R45, RZ ;  /* 0x0000002d2e23723e */ /* 0x000fe200048070ff */
        /* <DEDUP_REMOVED lines=25> */
[----:B------:R-:W-:Y:S02]  /*9450*/  UIADD3 UR4, UP0, UPT, UR62, 0x680, URZ ;  /* 0x000006803e047890 */ /* 0x000fe4000ff1e0ff */
[----:B------:R-:W-:Y:S02]  /*9460*/  UIADD3 UR9, UPT, UPT, UR49, 0x40, URZ ;  /* 0x0000004031097890 */ /* 0x000fe4000fffe0ff */
[----:B------:R-:W-:Y:S02]  /*9470*/  UIADD3 UR8, UPT, UPT, UR44, 0xa200, URZ ;  /* 0x0000a2002c087890 */ /* 0x000fe4000fffe0ff */
[----:B------:R-:W-:Y:S01]  /*9480*/  UIADD3.X UR5, UPT, UPT, URZ, UR63, URZ, UP0, !UPT ;  /* 0x0000003fff057290 */ /* 0x000fe200087fe4ff */
[----:B------:R-:W-:Y:S01]  /*9490*/  UMOV UR10, UR50 ;  /* 0x00000032000a7c82 */ /* 0x000fe20008000000 */
[----:B------:R-:W-:Y:S07]  /*94a0*/  UMOV UR11, UR36 ;  /* 0x00000024000b7c82 */ /* 0x000fee0008000000 */
[----:B------:R2:W-:Y:S01]  /*94b0*/  UTMASTG.3D [UR8], [UR4] ;  /* 0x00000008040073b5 */ /* 0x0005e20008010000 */
[----:B------:R0:W-:Y:S01]  /*94c0*/  UTMACMDFLUSH ;  /* 0x00000000000079b7 */ /* 0x0001e20000000000 */
[----:B--2---:R-:W-:Y:S04]  /*94d0*/  DEPBAR.LE SB0, 0x1 ;  /* 0x000080400000791a */ /* 0x004fe80000000000 */
.L_x_133:
[----:B------:R-:W-:Y:S05]  /*94e0*/  BSYNC.RECONVERGENT B0 ;  /* 0x0000000000007941 */ /* 0x000fea0003800200 */
.L_x_132:
        /* <DEDUP_REMOVED lines=16> */
.L_x_137:
[----:B------:R-:W-:Y:S05]  /*95f0*/  BSYNC B0 ;  /* 0x0000000000007941 */ /* 0x000fea0003800000 */
.L_x_136:
        /* <DEDUP_REMOVED lines=20> */
.L_x_135:
[----:B------:R-:W-:Y:S05]  /*9740*/  BSYNC B1 ;  /* 0x0000000000017941 */ /* 0x000fea0003800000 */
.L_x_134:
        /* <DEDUP_REMOVED lines=22> */
.L_x_140:
[----:B------:R-:W-:Y:S05]  /*98b0*/  BSYNC.RECONVERGENT B6 ;  /* 0x0000000000067941 */ /* 0x000fea0003800200 */
.L_x_139:
        /* <DEDUP_REMOVED lines=276> */
[----:B------:R-:W-:Y:S02]  /*aa00*/  UIADD3 UR4, UPT, UPT, UR44, 0x8200, URZ ;  /* 0x000082002c047890 */ /* 0x000fe4000fffe0ff */
[----:B------:R-:W-:Y:S01]  /*aa10*/  UIADD3 UR9, UPT, UPT, UR49, 0x80, URZ ;  /* 0x0000008031097890 */ /* 0x000fe2000fffe0ff */
[----:B------:R-:W-:Y:S01]  /*aa20*/  UMOV UR10, UR50 ;  /* 0x00000032000a7c82 */ /* 0x000fe20008000000 */
[----:B------:R-:W-:Y:S02]  /*aa30*/  UMOV UR11, UR36 ;  /* 0x00000024000b7c82 */ /* 0x000fe40008000000 */
        /* <DEDUP_REMOVED lines=8> */
.L_x_142:
[----:B------:R-:W-:Y:S05]  /*aac0*/  BSYNC.RECONVERGENT B0 ;  /* 0x0000000000007941 */ /* 0x000fea0003800200 */
.L_x_141:
        /* <DEDUP_REMOVED lines=16> */
.L_x_146:
[----:B------:R-:W-:Y:S05]  /*abd0*/  BSYNC B0 ;  /* 0x0000000000007941 */ /* 0x000fea0003800000 */
.L_x_145:
        /* <DEDUP_REMOVED lines=20> */
.L_x_144:
[----:B------:R-:W-:Y:S05]  /*ad20*/  BSYNC B1 ;  /* 0x0000000000017941 */ /* 0x000fea0003800000 */
.L_x_143:
[----:B------:R-:W-:Y:S05]  /*ad30*/  VIADD R0, R71, 0xc0 ;  /* 0x000000c047007836 */ /* 0x000fea0000000000 */
        /* <DEDUP_REMOVED lines=20> */
.L_x_148:
[----:B------:R-:W-:Y:S01]  /*ae80*/  ISETP.NE.AND P0, PT, R176, RZ, PT ;  /* 0x000000ffb000720c */ /* 0x000fe20003f05270 */
[----:B------:R-:W-:Y:S05]  /*ae90*/  WARPSYNC.ALL ;  /* 0x0000000000007948 */ /* 0x000fea0003800000 */
[----:B------:R-:W-:Y:S01]  /*aea0*/  R2UR UR4, R71 ;  /* 0x00000000470472ca */ /* 0x000fe200000e0000 */
[----:B------:R-:W-:Y:S01]  /*aeb0*/  BSSY.RECONVERGENT B0, `(.L_x_149) ;  /* 0x000011c000007945 */ /* 0x000fe20003800200 */
[----:B------:R-:W-:Y:S02]  /*aec0*/  F2FP.F16.E4M3.UNPACK_B R11, R141 ;  /* 0x0000008dff0b723e */ /* 0x000fe400020006ff */
[----:B------:R-:W-:Y:S02]  /*aed0*/  F2FP.F16.E4M3.UNPACK_B R10, R142 ;  /* 0x0000008eff0a723e */ /* 0x000fe400020006ff */
[----:B------:R-:W-:Y:S01]  /*aee0*/  F2FP.F16.E4M3.UNPACK_B R9, R143 ;  /* 0x0000008fff09723e */ /* 0x000fe200020006ff */
[--C-:B------:R-:W-:Y:S01]  /*aef0*/  HADD2.F32 R74, -RZ, R11.reuse.H0_H0 ;  /* 0x2000000bff4a7230 */ /* 0x100fe20000004100 */
[----:B------:R-:W-:Y:S01]  /*af00*/  F2FP.F16.E4M3.UNPACK_B R8, R144 ;  /* 0x00000090ff08723e */ /* 0x000fe200020006ff */
[----:B------:R-:W-:Y:S01]  /*af10*/  HADD2.F32 R76, -RZ, R11.H1_H1 ;  /* 0x3000000bff4c7230 */ /* 0x000fe20000004100 */
[----:B------:R-:W-:Y:S01]  /*af20*/  F2FP.F16.E4M3.UNPACK_B R7, R145 ;  /* 0x00000091ff07723e */ /* 0x000fe200020006ff */
[--C-:B------:R-:W-:Y:S01]  /*af30*/  HADD2.F32 R77, -RZ, R10.reuse.H0_H0 ;  /* 0x2000000aff4d7230 */ /* 0x100fe20000004100 */
[----:B------:R-:W-:Y:S01]  /*af40*/  F2FP.F16.E4M3.UNPACK_B R6, R146 ;  /* 0x00000092ff06723e */ /* 0x000fe200020006ff */
[----:B------:R-:W-:Y:S01]  /*af50*/  HADD2.F32 R80, -RZ, R10.H1_H1 ;  /* 0x3000000aff507230 */ /* 0x000fe20000004100 */
[----:B------:R-:W-:Y:S01]  /*af60*/  F2FP.F16.E4M3.UNPACK_B R5, R147 ;  /* 0x00000093ff05723e */ /* 0x000fe200020006ff */
[--C-:B------:R-:W-:Y:S01]  /*af70*/  HADD2.F32 R81, -RZ, R9.reuse.H0_H0 ;  /* 0x20000009ff517230 */ /* 0x100fe20000004100 */
[----:B-1----:R-:W-:Y:S01]  /*af80*/  F2FP.F16.E4M3.UNPACK_B R4, R148 ;  /* 0x00000094ff04723e */ /* 0x002fe200020006ff */
[----:B------:R-:W-:Y:S01]  /*af90*/  HADD2.F32 R83, -RZ, R9.H1_H1 ;  /* 0x30000009ff537230 */ /* 0x000fe20000004100 */
[-C--:B------:R-:W-:Y:S01]  /*afa0*/  F2FP.F16.E4M3.UNPACK_B R2, R140.reuse ;  /* 0x0000008cff02723e */ /* 0x080fe200020006ff */
[--C-:B------:R-:W-:Y:S01]  /*afb0*/  HADD2.F32 R86, -RZ, R8.reuse.H0_H0 ;  /* 0x20000008ff567230 */ /* 0x100fe20000004100 */
[----:B------:R-:W-:Y:S01]  /*afc0*/  F2FP.F16.E4M3.UNPACK_B R140, R140.H1 ;  /* 0x0000008cff8c723e */ /* 0x000fe200030006ff */
[----:B------:R-:W-:Y:S01]  /*afd0*/  HADD2.F32 R87, -RZ, R8.H1_H1 ;  /* 0x30000008ff577230 */ /* 0x000fe20000004100 */
[----:B------:R-:W-:Y:S01]  /*afe0*/  F2FP.F16.E4M3.UNPACK_B R141, R141.H1 ;  /* 0x0000008dff8d723e */ /* 0x000fe200030006ff */
[--C-:B------:R-:W-:Y:S01]  /*aff0*/  HADD2.F32 R90, -RZ, R7.reuse.H0_H0 ;  /* 0x20000007ff5a7230 */ /* 0x100fe20000004100 */
[----:B------:R-:W-:Y:S01]  /*b000*/  F2FP.F16.E4M3.UNPACK_B R142, R142.H1 ;  /* 0x0000008eff8e723e */ /* 0x000fe200030006ff */
[----:B------:R-:W-:Y:S01]  /*b010*/  HADD2.F32 R91, -RZ, R7.H1_H1 ;  /* 0x30000007ff5b7230 */ /* 0x000fe20000004100 */
[----:B------:R-:W-:Y:S01]  /*b020*/  F2FP.F16.E4M3.UNPACK_B R143, R143.H1 ;  /* 0x0000008fff8f723e */ /* 0x000fe200030006ff */
[--C-:B------:R-:W-:Y:S01]  /*b030*/  HADD2.F32 R94, -RZ, R6.reuse.H0_H0 ;  /* 0x20000006ff5e7230 */ /* 0x100fe20000004100 */
[----:B------:R-:W-:Y:S01]  /*b040*/  IADD3 R163, PT, PT, R163, 0x130, RZ ;  /* 0x00000130a3a37810 */ /* 0x000fe20007ffe0ff */
[----:B------:R-:W-:Y:S01]  /*b050*/  HADD2.F32 R95, -RZ, R6.H1_H1 ;  /* 0x30000006ff5f7230 */ /* 0x000fe20000004100 */
[----:B------:R-:W-:Y:S01]  /*b060*/  F2FP.F16.E4M3.UNPACK_B R107, R149 ;  /* 0x00000095ff6b723e */ /* 0x000fe200020006ff */
[--C-:B------:R-:W-:Y:S01]  /*b070*/  HADD2.F32 R98, -RZ, R5.reuse.H0_H0 ;  /* 0x20000005ff627230 */ /* 0x100fe20000004100 */
[----:B------:R-:W-:Y:S01]  /*b080*/  LOP3.LUT R163, R163, 0xfefffff8, RZ, 0xc0, !PT ;  /* 0xfefffff8a3a37812 */ /* 0x000fe200078ec0ff */
[----:B------:R-:W-:Y:S01]  /*b090*/  HADD2.F32 R99, -RZ, R5.H1_H1 ;  /* 0x30000005ff637230 */ /* 0x000fe20000004100 */
[----:B------:R-:W-:Y:S01]  /*b0a0*/  F2FP.F16.E4M3.UNPACK_B R111, R150 ;  /* 0x00000096ff6f723e */ /* 0x000fe200020006ff */
[--C-:B------:R-:W-:Y:S01]  /*b0b0*/  HADD2.F32 R102, -RZ, R4.reuse.H0_H0 ;  /* 0x20000004ff667230 */ /* 0x100fe20000004100 */
[----:B------:R-:W-:Y:S01]  /*b0c0*/  F2FP.F16.E4M3.UNPACK_B R115, R151 ;  /* 0x00000097ff73723e */ /* 0x000fe200020006ff */
[----:B------:R-:W-:Y:S01]  /*b0d0*/  HADD2.F32 R103, -RZ, R4.H1_H1 ;  /* 0x30000004ff677230 */ /* 0x000fe20000004100 */
[----:B------:R-:W-:Y:S01]  /*b0e0*/  F2FP.F16.E4M3.UNPACK_B R119, R152 ;  /* 0x00000098ff77723e */ /* 0x000fe200020006ff */
[----:B------:R-:W1:Y:S01]  /*b0f0*/  LDTM.x64 R4, tmem[UR4+0xc0] ;  /* 0x0000c004000479ee */ /* 0x000e620008340000 */
[--C-:B------:R-:W-:Y:S01]  /*b100*/  HADD2.F32 R0, -RZ, R2.reuse.H0_H0 ;  /* 0x20000002ff007230 */ /* 0x100fe20000004100 */
[----:B------:R-:W-:Y:S01]  /*b110*/  NOP ;  /* 0x0000000000007918 */ /* 0x000fe20000000000 */
[----:B-1----:R1:W-:Y:S01]  /*b120*/  SYNCS.ARRIVE.TRANS64.RED.A1T0 RZ, [R163+URZ], RZ ;  /* 0x000000ffa3ff79a7 */ /* 0x0023e200081004ff */
[----:B------:R-:W-:Y:S01]  /*b130*/  HADD2.F32 R2, -RZ, R2.H1_H1 ;  /* 0x30000002ff027230 */ /* 0x000fe20000004100 */
[----:B------:R-:W-:Y:S01]  /*b140*/  F2FP.F16.E4M3.UNPACK_B R123, R153 ;  /* 0x00000099ff7b723e */ /* 0x000fe200020006ff */
[----:B------:R-:W-:Y:S01]  /*b150*/  HADD2.F32 R78, -RZ, R141.H1_H1 ;  /* 0x3000008dff4e7230 */ /* 0x000fe20000004100 */
[----:B------:R-:W-:Y:S01]  /*b160*/  F2FP.F16.E4M3.UNPACK_B R127, R154 ;  /* 0x0000009aff7f723e */ /* 0x000fe200020006ff */
[--C-:B------:R-:W-:Y:S01]  /*b170*/  HADD2.F32 R106, -RZ, R107.reuse.H0_H0 ;  /* 0x2000006bff6a7230 */ /* 0x100fe20000004100 */
[----:B------:R-:W-:Y:S01]  /*b180*/  F2FP.F16.E4M3.UNPACK_B R130, R155 ;  /* 0x0000009bff82723e */ /* 0x000fe200020006ff */
[----:B------:R-:W-:Y:S01]  /*b190*/  HADD2.F32 R107, -RZ, R107.H1_H1 ;  /* 0x3000006bff6b7230 */ /* 0x000fe20000004100 */
[----:B------:R-:W-:Y:S01]  /*b1a0*/  F2FP.F16.E4M3.UNPACK_B R144, R144.H1 ;  /* 0x00000090ff90723e */ /* 0x000fe200030006ff */
        /* <DEDUP_REMOVED lines=12> */
[C---:B------:R-:W-:Y:S01]  /*b270*/  FMUL R4, R70.reuse, R4 ;  /* 0x0000000446047220 */ /* 0x040fe20000400000 */
[C---:B------:R-:W-:Y:S01]  /*b280*/  FMUL R5, R70.reuse, R5 ;  /* 0x0000000546057220 */ /* 0x040fe20000400000 */
[--C-:B------:R-:W-:Y:S02]  /*b290*/  HADD2.F32 R3, -RZ, R140.reuse.H0_H0 ;  /* 0x2000008cff037230 */ /* 0x100fe40000004100 */
        /* <DEDUP_REMOVED lines=9> */
[----:B------:R-:W-:Y:S02]  /*b330*/  HADD2.F32 R122, -RZ, R123.H0_H0 ;  /* 0x2000007bff7a7230 */ /* 0x000fe40000004100 */
[C---:B------:R-:W-:Y:S01]  /*b340*/  FMUL R6, R70.reuse, R6 ;  /* 0x0000000646067220 */ /* 0x040fe20000400000 */
[----:B------:R-:W-:Y:S02]  /*b350*/  HADD2.F32 R72, -RZ, R140.H1_H1 ;  /* 0x3000008cff487230 */ /* 0x000fe40000004100 */
[C---:B------:R-:W-:Y:S01]  /*b360*/  FMUL R7, R70.reuse, R7 ;  /* 0x0000000746077220 */ /* 0x040fe20000400000 */
[----:B------:R-:W-:Y:S02]  /*b370*/  HADD2.F32 R75, -RZ, R141.H0_H0 ;  /* 0x2000008dff4b7230 */ /* 0x000fe40000004100 */
[C---:B------:R-:W-:Y:S01]  /*b380*/  FFMA R6, R73.reuse, R3, R6 ;  /* 0x0000000349067223 */ /* 0x040fe20000000006 */
[----:B------:R-:W-:Y:S02]  /*b390*/  HADD2.F32 R123, -RZ, R123.H1_H1 ;  /* 0x3000007bff7b7230 */ /* 0x000fe40000004100 */
[C---:B------:R-:W-:Y:S01]  /*b3a0*/  FFMA R7, R73.reuse, R72, R7 ;  /* 0x0000004849077223 */ /* 0x040fe20000000007 */
[C---:B------:R-:W-:Y:S01]  /*b3b0*/  FFMA R8, R73.reuse, R74, R8 ;  /* 0x0000004a49087223 */ /* 0x040fe20000000008 */
[----:B------:R-:W-:Y:S01]  /*b3c0*/  FFMA R9, R73, R76, R9 ;  /* 0x0000004c49097223 */ /* 0x000fe20000000009 */
[--C-:B------:R-:W-:Y:S02]  /*b3d0*/  HADD2.F32 R126, -RZ, R127.reuse.H0_H0 ;  /* 0x2000007fff7e7230 */ /* 0x100fe40000004100 */
[C---:B------:R-:W-:Y:S01]  /*b3e0*/  FMUL R10, R70.reuse, R10 ;  /* 0x0000000a460a7220 */ /* 0x040fe20000400000 */
[----:B------:R-:W-:Y:S01]  /*b3f0*/  F2FP.SATFINITE.E4M3.F32.PACK_AB_MERGE_C R76, R7, R6, RZ ;  /* 0x00000006074c723e */ /* 0x000fe200048070ff */
[C---:B------:R-:W-:Y:S01]  /*b400*/  FMUL R7, R70.reuse, R20 ;  /* 0x0000001446077220 */ /* 0x040fe20000400000 */
[----:B------:R-:W-:Y:S02]  /*b410*/  HADD2.F32 R127, -RZ, R127.H1_H1 ;  /* 0x3000007fff7f7230 */ /* 0x000fe40000004100 */
[C---:B------:R-:W-:Y:S01]  /*b420*/  FFMA R10, R73.reuse, R75, R10 ;  /* 0x0000004b490a7223 */ /* 0x040fe2000000000a */
[----:B------:R-:W-:Y:S02]  /*b430*/  HADD2.F32 R72, -RZ, R130.H0_H0 ;  /* 0x20000082ff487230 */ /* 0x000fe40000004100 */
[C---:B------:R-:W-:Y:S01]  /*b440*/  FMUL R11, R70.reuse, R11 ;  /* 0x0000000b460b7220 */ /* 0x040fe20000400000 */
[--C-:B------:R-:W-:Y:S02]  /*b450*/  HADD2.F32 R79, -RZ, R142.reuse.H0_H0 ;  /* 0x2000008eff4f7230 */ /* 0x100fe40000004100 */
[C---:B------:R-:W-:Y:S01]  /*b460*/  FMUL R14, R70.reuse, R14 ;  /* 0x0000000e460e7220 */ /* 0x040fe20000400000 */
[----:B------:R-:W-:Y:S02]  /*b470*/  HADD2.F32 R82, -RZ, R142.H1_H1 ;  /* 0x3000008eff527230 */ /* 0x000fe40000004100 */
[C---:B------:R-:W-:Y:S01]  /*b480*/  FFMA R11, R73.reuse, R78, R11 ;  /* 0x0000004e490b7223 */ /* 0x040fe2000000000b */
[C---:B------:R-:W-:Y:S01]  /*b490*/  FFMA R12, R73.reuse, R77, R12 ;  /* 0x0000004d490c7223 */ /* 0x040fe2000000000c */
[C---:B------:R-:W-:Y:S01]  /*b4a0*/  FFMA R13, R73.reuse, R80, R13 ;  /* 0x00000050490d7223 */ /* 0x040fe2000000000d */
[----:B------:R-:W-:Y:S01]  /*b4b0*/  FFMA R14, R73, R79, R14 ;  /* 0x0000004f490e7223 */ /* 0x000fe2000000000e */
[----:B------:R-:W-:Y:S01]  /*b4c0*/  HADD2.F32 R75, -RZ, R130.H1_H1 ;  /* 0x30000082ff4b7230 */ /* 0x000fe20000004100 */
[----:B------:R-:W-:Y:S01]  /*b4d0*/  F2FP.SATFINITE.E4M3.F32.PACK_AB_MERGE_C R78, R11, R10, RZ ;  /* 0x0000000a0b4e723e */ /* 0x000fe200048070ff */
[C---:B------:R-:W-:Y:S01]  /*b4e0*/  FMUL R10, R70.reuse, R21 ;  /* 0x00000015460a7220 */ /* 0x040fe20000400000 */
[C---:B------:R-:W-:Y:S01]  /*b4f0*/  FMUL R21, R70.reuse, R28 ;  /* 0x0000001c46157220 */ /* 0x040fe20000400000 */
        /* <DEDUP_REMOVED lines=8> */
[C---:B------:R-:W-:Y:S01]  /*b580*/  FMUL R18, R70.reuse, R25 ;  /* 0x0000001946127220 */ /* 0x040fe20000400000 */
[----:B------:R-:W-:Y:S01]  /*b590*/  F2FP.SATFINITE.E4M3.F32.PACK_AB_MERGE_C R14, R15, R14, RZ ;  /* 0x0000000e0f0e723e */ /* 0x000fe200048070ff */
        /* <DEDUP_REMOVED lines=8> */
[C---:B------:R-:W-:Y:S01]  /*b620*/  FFMA R11, R73.reuse, R88, R11 ;  /* 0x00000058490b7223 */ /* 0x040fe2000000000b */
[----:B------:R-:W-:Y:S01]  /*b630*/  FMUL R22, R70, R29 ;  /* 0x0000001d46167220 */ /* 0x000fe20000400000 */
        /* <DEDUP_REMOVED lines=13> */
[----:B------:R-:W-:Y:S01]  /*b710*/  FMUL R20, R70, R27 ;  /* 0x0000001b46147220 */ /* 0x000fe20000400000 */
[--C-:B------:R-:W-:Y:S01]  /*b720*/  HADD2.F32 R96, -RZ, R146.reuse.H0_H0 ;  /* 0x20000092ff607230 */ /* 0x100fe20000004100 */
[----:B------:R-:W-:Y:S01]  /*b730*/  F2FP.SATFINITE.E4M3.F32.PACK_AB_MERGE_C R16, R10, R7, R16 ;  /* 0x000000070a10723e */ /* 0x000fe20004807010 */
[----:B------:R-:W-:Y:S02]  /*b740*/  HADD2.F32 R97, -RZ, R146.H1_H1 ;  /* 0x30000092ff617230 */ /* 0x000fe40000004100 */
        /* <DEDUP_REMOVED lines=28> */
[----:B------:R-:W-:Y:S01]  /*b910*/  F2FP.F16.E4M3.UNPACK_B R151, R151.H1 ;  /* 0x00000097ff97723e */ /* 0x000fe200030006ff */
[----:B------:R-:W-:Y:S01]  /*b920*/  FMUL R38, R70, R45 ;  /* 0x0000002d46267220 */ /* 0x000fe20000400000 */
[----:B------:R-:W-:Y:S01]  /*b930*/  F2FP.SATFINITE.E4M3.F32.PACK_AB_MERGE_C R19, R28, R27, RZ ;  /* 0x0000001b1c13723e */ /* 0x000fe200048070ff */
[----:B------:R-:W-:Y:S01]  /*b940*/  FFMA R31, R73, R104, R31 ;  /* 0x00000068491f7223 */ /* 0x000fe2000000001f */
[C---:B------:R-:W-:Y:S01]  /*b950*/  FMUL R45, R70.reuse, R52 ;  /* 0x00000034462d7220 */ /* 0x040fe20000400000 */
[C---:B------:R-:W-:Y:S01]  /*b960*/  FMUL R52, R70.reuse, R59 ;  /* 0x0000003b46347220 */ /* 0x040fe20000400000 */
[----:B------:R-:W-:Y:S01]  /*b970*/  F2FP.F16.E4M3.UNPACK_B R152, R152.H1 ;  /* 0x00000098ff98723e */ /* 0x000fe200030006ff */
[C---:B------:R-:W-:Y:S01]  /*b980*/  FMUL R59, R70.reuse, R66 ;  /* 0x00000042463b7220 */ /* 0x040fe20000400000 */
[----:B------:R-:W-:Y:S01]  /*b990*/  F2FP.SATFINITE.E4M3.F32.PACK_AB_MERGE_C R66, R13, R12, R14 ;  /* 0x0000000c0d42723e */ /* 0x000fe2000480700e */
        /* <DEDUP_REMOVED lines=11> */
[C---:B------:R-:W-:Y:S01]  /*ba50*/  FFMA R35, R73.reuse, R108, R35 ;  /* 0x0000006c49237223 */ /* 0x040fe20000000023 */
[C---:B------:R-:W-:Y:S01]  /*ba60*/  FMUL R36, R70.reuse, R43 ;  /* 0x0000002b46247220 */ /* 0x040fe20000400000 */
[--C-:B------:R-:W-:Y:S02]  /*ba70*/  HADD2.F32 R112, -RZ, R150.reuse.H0_H0 ;  /* 0x20000096ff707230 */ /* 0x100fe40000004100 */
[C---:B------:R-:W-:Y:S01]  /*ba80*/  FMUL R39, R70.reuse, R46 ;  /* 0x0000002e46277220 */ /* 0x040fe20000400000 */
        /* <DEDUP_REMOVED lines=13> */
[C---:B------:R-:W-:Y:S01]  /*bb60*/  FMUL R46, R70.reuse, R53 ;  /* 0x00000035462e7220 */ /* 0x040fe20000400000 */
[--C-:B------:R-:W-:Y:S02]  /*bb70*/  HADD2.F32 R120, -RZ, R152.reuse.H0_H0 ;  /* 0x20000098ff787230 */ /* 0x100fe40000004100 */
[C---:B------:R-:W-:Y:S01]  /*bb80*/  FMUL R50, R70.reuse, R57 ;  /* 0x0000003946327220 */ /* 0x040fe20000400000 */
[C---:B------:R-:W-:Y:S01]  /*bb90*/  FMUL R51, R70.reuse, R58 ;  /* 0x0000003a46337220 */ /* 0x040fe20000400000 */
[C---:B------:R-:W-:Y:S01]  /*bba0*/  FMUL R53, R70.reuse, R60 ;  /* 0x0000003c46357220 */ /* 0x040fe20000400000 */
[C---:B------:R-:W-:Y:S01]  /*bbb0*/  FFMA R43, R73.reuse, R116, R43 ;  /* 0x00000074492b7223 */ /* 0x040fe2000000002b */
[----:B------:R-:W-:Y:S02]  /*bbc0*/  HADD2.F32 R121, -RZ, R152.H1_H1 ;  /* 0x30000098ff797230 */ /* 0x000fe40000004100 */
[C---:B------:R-:W-:Y:S01]  /*bbd0*/  FMUL R47, R70.reuse, R54 ;  /* 0x00000036462f7220 */ /* 0x040fe20000400000 */
[C---:B------:R-:W-:Y:S01]  /*bbe0*/  FMUL R57, R70.reuse, R64 ;  /* 0x0000004046397220 */ /* 0x040fe20000400000 */
[C---:B------:R-:W-:Y:S01]  /*bbf0*/  FMUL R58, R70.reuse, R65 ;  /* 0x00000041463a7220 */ /* 0x040fe20000400000 */
[C---:B------:R-:W-:Y:S01]  /*bc00*/  FMUL R60, R70.reuse, R67 ;  /* 0x00000043463c7220 */ /* 0x040fe20000400000 */
[----:B------:R-:W-:Y:S01]  /*bc10*/  FFMA R44, R73, R117, R44 ;  /* 0x00000075492c7223 */ /* 0x000fe2000000002c */
[C---:B------:R-:W-:Y:S01]  /*bc20*/  FMUL R48, R70.reuse, R55 ;  /* 0x0000003746307220 */ /* 0x040fe20000400000 */
[----:B------:R-:W-:Y:S01]  /*bc30*/  F2FP.SATFINITE.E4M3.F32.PACK_AB_MERGE_C R64, R5, R4, R76 ;  /* 0x000000040540723e */ /* 0x000fe2000480704c */
[----:B------:R-:W-:Y:S01]  /*bc40*/  FFMA R45, R73, R118, R45 ;  /* 0x00000076492d7223 */ /* 0x000fe2000000002d */
[----:B------:R-:W-:Y:S01]  /*bc50*/  F2FP.SATFINITE.E4M3.F32.PACK_AB_MERGE_C R65, R9, R8, R78 ;  /* 0x000000080941723e */ /* 0x000fe2000480704e */
[----:B------:R-:W-:Y:S01]  /*bc60*/  FMUL R49, R70, R56 ;  /* 0x0000003846317220 */ /* 0x000fe20000400000 */
[----:B------:R-:W-:Y:S01]  /*bc70*/  F2FP.SATFINITE.E4M3.F32.PACK_AB_MERGE_C R67, R2, R0, R3 ;  /* 0x000000000243723e */ /* 0x000fe20004807003 */
[C---:B------:R-:W-:Y:S01]  /*bc80*/  FFMA R46, R73.reuse, R119, R46 ;  /* 0x00000077492e7223 */ /* 0x040fe2000000002e */
[----:B------:R-:W-:Y:S01]  /*bc90*/  F2FP.F16.E4M3.UNPACK_B R154, R154.H1 ;  /* 0x0000009aff9a723e */ /* 0x000fe200030006ff */
[--C-:B------:R-:W-:Y:S02]  /*bca0*/  HADD2.F32 R124, -RZ, R153.reuse.H0_H0 ;  /* 0x20000099ff7c7230 */ /* 0x100fe40000004100 */
[C---:B------:R-:W-:Y:S01]  /*bcb0*/  FFMA R47, R73.reuse, R120, R47 ;  /* 0x00000078492f7223 */ /* 0x040fe2000000002f */
[----:B------:R1:W-:Y:S01]  /*bcc0*/  STS.128 [R137+UR44+0xa200], R64 ;  /* 0x00a2004089007988 */ /* 0x0003e20008000c2c */
[----:B------:R-:W-:Y:S02]  /*bcd0*/  HADD2.F32 R125, -RZ, R153.H1_H1 ;  /* 0x30000099ff7d7230 */ /* 0x000fe40000004100 */
[C---:B------:R-:W-:Y:S01]  /*bce0*/  FFMA R48, R73.reuse, R121, R48 ;  /* 0x0000007949307223 */ /* 0x040fe20000000030 */
[C---:B------:R-:W-:Y:S01]  /*bcf0*/  FFMA R49, R73.reuse, R122, R49 ;  /* 0x0000007a49317223 */ /* 0x040fe20000000031 */
[----:B------:R-:W-:Y:S01]  /*bd00*/  F2FP.F16.E4M3.UNPACK_B R155, R155.H1 ;  /* 0x0000009bff9b723e */ /* 0x000fe200030006ff */
[C---:B------:R-:W-:Y:S01]  /*bd10*/  FFMA R50, R73.reuse, R123, R50 ;  /* 0x0000007b49327223 */ /* 0x040fe20000000032 */
[----:B------:R-:W-:Y:S01]  /*bd20*/  FMUL R54, R70, R61 ;  /* 0x0000003d46367220 */ /* 0x000fe20000400000 */
[--C-:B------:R-:W-:Y:S01]  /*bd30*/  HADD2.F32 R128, -RZ, R154.reuse.H0_H0 ;  /* 0x2000009aff807230 */ /* 0x100fe20000004100 */
[----:B------:R1:W-:Y:S01]  /*bd40*/  STS.128 [R178+0xa010], R16 ;  /* 0x00a01010b2007388 */ /* 0x0003e20000000c00 */
[----:B------:R-:W-:Y:S01]  /*bd50*/  F2FP.SATFINITE.E4M3.F32.PACK_AB_MERGE_C R35, R36, R35, RZ ;  /* 0x000000232423723e */ /* 0x000fe200048070ff */
[C---:B------:R-:W-:Y:S01]  /*bd60*/  FFMA R51, R73.reuse, R124, R51 ;  /* 0x0000007c49337223 */ /* 0x040fe20000000033 */
[----:B------:R-:W-:Y:S01]  /*bd70*/  F2FP.SATFINITE.E4M3.F32.PACK_AB_MERGE_C R39, R40, R39, RZ ;  /* 0x000000272827723e */ /* 0x000fe200048070ff */
[----:B------:R-:W-:Y:S02]  /*bd80*/  HADD2.F32 R129, -RZ, R154.H1_H1 ;  /* 0x3000009aff817230 */ /* 0x000fe40000004100 */
[C---:B------:R-:W-:Y:S01]  /*bd90*/  FMUL R55, R70.reuse, R62 ;  /* 0x0000003e46377220 */ /* 0x040fe20000400000 */
[C---:B------:R-:W-:Y:S01]  /*bda0*/  FFMA R52, R73.reuse, R125, R52 ;  /* 0x0000007d49347223 */ /* 0x040fe20000000034 */
[----:B------:R-:W-:Y:S01]  /*bdb0*/  FMUL R56, R70, R63 ;  /* 0x0000003f46387220 */ /* 0x000fe20000400000 */
[C---:B------:R-:W-:Y:S01]  /*bdc0*/  FFMA R53, R73.reuse, R126, R53 ;  /* 0x0000007e49357223 */ /* 0x040fe20000000035 */
[C---:B------:R-:W-:Y:S01]  /*bdd0*/  FFMA R54, R73.reuse, R127, R54 ;  /* 0x0000007f49367223 */ /* 0x040fe20000000036 */
[--C-:B------:R-:W-:Y:S02]  /*bde0*/  HADD2.F32 R74, -RZ, R155.reuse.H0_H0 ;  /* 0x2000009bff4a7230 */ /* 0x100fe40000004100 */
[C---:B------:R-:W-:Y:S01]  /*bdf0*/  FFMA R55, R73.reuse, R128, R55 ;  /* 0x0000008049377223 */ /* 0x040fe20000000037 */
[----:B------:R-:W-:Y:S02]  /*be00*/  HADD2.F32 R131, -RZ, R155.H1_H1 ;  /* 0x3000009bff837230 */ /* 0x000fe40000004100 */
[C---:B------:R-:W-:Y:S01]  /*be10*/  FFMA R56, R73.reuse, R129, R56 ;  /* 0x0000008149387223 */ /* 0x040fe20000000038 */
[----:B------:R-:W-:Y:S01]  /*be20*/  F2FP.SATFINITE.E4M3.F32.PACK_AB_MERGE_C R43, R44, R43, RZ ;  /* 0x0000002b2c2b723e */ /* 0x000fe200048070ff */
[C---:B------:R-:W-:Y:S01]  /*be30*/  FFMA R57, R73.reuse, R72, R57 ;  /* 0x0000004849397223 */ /* 0x040fe20000000039 */
[C---:B------:R-:W-:Y:S01]  /*be40*/  FFMA R58, R73.reuse, R75, R58 ;  /* 0x0000004b493a7223 */ /* 0x040fe2000000003a */
[C---:B------:R-:W-:Y:S01]  /*be50*/  FFMA R59, R73.reuse, R74, R59 ;  /* 0x0000004a493b7223 */ /* 0x040fe2000000003b */
[----:B------:R-:W-:Y:S01]  /*be60*/  F2FP.SATFINITE.E4M3.F32.PACK_AB_MERGE_C R33, R34, R33, R35 ;  /* 0x000000212221723e */ /* 0x000fe20004807023 */
[----:B------:R-:W-:Y:S01]  /*be70*/  FFMA R60, R73, R131, R60 ;  /* 0x00000083493c7223 */ /* 0x000fe2000000003c */
[----:B------:R-:W-:Y:S02]  /*be80*/  F2FP.SATFINITE.E4M3.F32.PACK_AB_MERGE_C R32, R30, R29, R32 ;  /* 0x0000001d1e20723e */ /* 0x000fe40004807020 */
        /* <DEDUP_REMOVED lines=11> */
[----:B------:R-:W-:Y:S03]  /*bf40*/  IADD3 R68, PT, PT, R68, 0x1, RZ ;  /* 0x0000000144447810 */ /* 0x000fe60007ffe0ff */
        /* <DEDUP_REMOVED lines=18> */
.L_x_150:
[----:B------:R-:W-:Y:S05]  /*c070*/  BSYNC.RECONVERGENT B0 ;  /* 0x0000000000007941 */ /* 0x000fea0003800200 */
.L_x_149:
[----:B------:R-:W-:Y:S01]  /*c080*/  R2UR UR5, R160 ;  /* 0x00000000a00572ca */ /* 0x000fe200000e0000 */
[----:B------:R-:W-:Y:S01]  /*c090*/  BAR.SYNC.DEFER_BLOCKING 0x1, 0x80 ;  /* 0x0042000000007b1d */ /* 0x000fe20000010000 */
[----:B------:R-:W-:Y:S01]  /*c0a0*/  R2UR UR4, R161 ;  /* 0x00000000a10472ca */ /* 0x000fe200000e0000 */
[----:B------:R-:W-:Y:S01]  /*c0b0*/  UISETP.NE.AND UP0, UPT, UR46, URZ, UPT ;  /* 0x000000ff2e00728c */ /* 0x000fe2000bf05270 */
[----:B------:R-:W-:Y:S02]  /*c0c0*/  ISETP.NE.AND P0, PT, R164, 0x2, PT ;  /* 0x00000002a400780c */ /* 0x000fe40003f05270 */
[----:B------:R-:W-:Y:S02]  /*c0d0*/  ISETP.NE.AND P1, PT, R68, 0x2, PT ;  /* 0x000000024400780c */ /* 0x000fe40003f25270 */
[----:B------:R-:W-:Y:S02]  /*c0e0*/  SEL R0, RZ, 0x1, P0 ;  /* 0x00000001ff007807 */ /* 0x000fe40000000000 */
[----:B------:R-:W-:Y:S02]  /*c0f0*/  SEL R3, RZ, 0x1, P1 ;  /* 0x00000001ff037807 */ /* 0x000fe40000800000 */
[----:B------:R-:W-:Y:S01]  /*c100*/  LOP3.LUT R169, R169, R0, RZ, 0x3c, !PT ;  /* 0x00000000a9a97212 */ /* 0x000fe200078e3cff */
[----:B------:R-:W-:Y:S01]  /*c110*/  UIADD3 UR31, UPT, UPT, UR37, UR5, URZ ;  /* 0x00000005251f7290 */ /* 0x000fe2000fffe0ff */
[----:B------:R-:W-:Y:S01]  /*c120*/  LOP3.LUT R170, R170, R3, RZ, 0x3c, !PT ;  /* 0x00000003aaaa7212 */ /* 0x000fe200078e3cff */
[----:B------:R-:W-:Y:S01]  /*c130*/  UIADD3 UR30, UPT, UPT, UR38, UR4, URZ ;  /* 0x00000004261e7290 */ /* 0x000fe2000fffe0ff */
[----:B------:R-:W-:Y:S02]  /*c140*/  SEL R164, R164, RZ, P0 ;  /* 0x000000ffa4a47207 */ /* 0x000fe40000000000 */
[----:B------:R-:W-:Y:S01]  /*c150*/  SEL R68, R68, RZ, P1 ;  /* 0x000000ff44447207 */ /* 0x000fe20000800000 */
[----:B------:R-:W-:Y:S01]  /*c160*/  UMOV UR36, UR59 ;  /* 0x0000003b00247c82 */ /* 0x000fe20008000000 */
[----:B------:R-:W-:Y:S07]  /*c170*/  BRA.U UP0, `(.L_x_151) ;  /* 0xffffff9900787547 */ /* 0x000fee000b83ffff */
[----:B------:R-:W-:Y:S05]  /*c180*/  EXIT ;  /* 0x000000000000794d */ /* 0x000fea0003800000 */
.L_x_25:
[----:B--2---:R2:W3:Y:S02]  /*c190*/  SYNCS.PHASECHK.TRANS64.TRYWAIT P0, [R3+URZ+0x150], R2 ;  /* 0x00015002030075a7 */ /* 0x0044e400080011ff */
[----:B---3--:R-:W-:Y:S05]  /*c1a0*/  @!P0 NANOSLEEP.SYNCS 0x989680 ;  /* 0x009896800000895d */ /* 0x008fea0003900000 */
[----:B------:R-:W3:Y:S02]  /*c1b0*/  @!P0 SYNCS.PHASECHK.TRANS64 P0, [R3+URZ+0x150], R2 ;  /* 0x00015002030085a7 */ /* 0x000ee400080010ff */
[----:B---3--:R-:W-:Y:S05]  /*c1c0*/  @!P0 BRA `(.L_x_25) ;  /* 0xfffffffc00f08947 */ /* 0x008fea000383ffff */
[----:B------:R-:W-:Y:S05]  /*c1d0*/  BRA `(.L_x_152) ;  /* 0xffffff5800407947 */ /* 0x000fea000383ffff */
.L_x_28:
[----:B-1----:R-:W-:-:S07]  /*c1e0*/  MOV R0, UR33 ;  /* 0x0000002100007c02 */ /* 0x002fce0008000f00 */
.L_x_153:
[----:B-1----:R1:W2:Y:S02]  /*c1f0*/  SYNCS.PHASECHK.TRANS64.TRYWAIT P0, [R0+URZ+0x58], R3 ;  /* 0x00005803000075a7 */ /* 0x0022a400080011ff */
[----:B--2---:R-:W-:Y:S05]  /*c200*/  @!P0 NANOSLEEP.SYNCS 0x989680 ;  /* 0x009896800000895d */ /* 0x004fea0003900000 */
[----:B------:R-:W2:Y:S02]  /*c210*/  @!P0 SYNCS.PHASECHK.TRANS64 P0, [R0+URZ+0x58], R3 ;  /* 0x00005803000085a7 */ /* 0x000ea400080010ff */
[----:B--2---:R-:W-:Y:S05]  /*c220*/  @!P0 BRA `(.L_x_153) ;  /* 0xfffffffc00f08947 */ /* 0x004fea000383ffff */
[----:B------:R-:W-:Y:S05]  /*c230*/  BRA `(.L_x_27) ;  /* 0xffffff5800947947 */ /* 0x000fea000383ffff */
.L_x_35:
[----:B-1----:R-:W-:-:S07]  /*c240*/  MOV R0, UR17 ;  /* 0x0000001100007c02 */ /* 0x002fce0008000f00 */
.L_x_154:
[----:B-1----:R1:W2:Y:S02]  /*c250*/  SYNCS.PHASECHK.TRANS64.TRYWAIT P0, [R0+URZ+0x58], R3 ;  /* 0x00005803000075a7 */ /* 0x0022a400080011ff */
[----:B--2---:R-:W-:Y:S05]  /*c260*/  @!P0 NANOSLEEP.SYNCS 0x989680 ;  /* 0x009896800000895d */ /* 0x004fea0003900000 */
[----:B------:R-:W2:Y:S02]  /*c270*/  @!P0 SYNCS.PHASECHK.TRANS64 P0, [R0+URZ+0x58], R3 ;  /* 0x00005803000085a7 */ /* 0x000ea400080010ff */
[----:B--2---:R-:W-:Y:S05]  /*c280*/  @!P0 BRA `(.L_x_154) ;  /* 0xfffffffc00f08947 */ /* 0x004fea000383ffff */
[----:B------:R-:W-:Y:S05]  /*c290*/  BRA `(.L_x_34) ;  /* 0xffffff5c00547947 */ /* 0x000fea000383ffff */
.L_x_40:
[----:B-1----:R1:W2:Y:S02]  /*c2a0*/  SYNCS.PHASECHK.TRANS64.TRYWAIT P0, [R3+URZ+0x100], R0 ;  /* 0x00010000030075a7 */ /* 0x0022a400080011ff */
[----:B--2---:R-:W-:Y:S05]  /*c2b0*/  @!P0 NANOSLEEP.SYNCS 0x989680 ;  /* 0x009896800000895d */ /* 0x004fea0003900000 */
[----:B------:R-:W2:Y:S02]  /*c2c0*/  @!P0 SYNCS.PHASECHK.TRANS64 P0, [R3+URZ+0x100], R0 ;  /* 0x00010000030085a7 */ /* 0x000ea400080010ff */
[----:B--2---:R-:W-:Y:S05]  /*c2d0*/  @!P0 BRA `(.L_x_40) ;  /* 0xfffffffc00f08947 */ /* 0x004fea000383ffff */
[----:B------:R-:W-:Y:S05]  /*c2e0*/  BRA `(.L_x_155) ;  /* 0xffffff5c00fc7947 */ /* 0x000fea000383ffff */
.L_x_44:
[----:B-1----:R-:W-:-:S07]  /*c2f0*/  MOV R0, UR4 ;  /* 0x0000000400007c02 */ /* 0x002fce0008000f00 */
.L_x_156:
[----:B-1----:R1:W2:Y:S02]  /*c300*/  SYNCS.PHASECHK.TRANS64.TRYWAIT P0, [R0+URZ], R3 ;  /* 0x00000003000075a7 */ /* 0x0022a400080011ff */
[----:B--2---:R-:W-:Y:S05]  /*c310*/  @!P0 NANOSLEEP.SYNCS 0x989680 ;  /* 0x009896800000895d */ /* 0x004fea0003900000 */
[----:B------:R-:W2:Y:S02]  /*c320*/  @!P0 SYNCS.PHASECHK.TRANS64 P0, [R0+URZ], R3 ;  /* 0x00000003000085a7 */ /* 0x000ea400080010ff */
[----:B--2---:R-:W-:Y:S05]  /*c330*/  @!P0 BRA `(.L_x_156) ;  /* 0xfffffffc00f08947 */ /* 0x004fea000383ffff */
[----:B------:R-:W-:Y:S05]  /*c340*/  BRA `(.L_x_157) ;  /* 0xffffff6400a87947 */ /* 0x000fea000383ffff */
.L_x_45:
[----:B------:R-:W-:-:S07]  /*c350*/  MOV R0, UR5 ;  /* 0x0000000500007c02 */ /* 0x000fce0008000f00 */
.L_x_158:
[----:B-1----:R1:W2:Y:S02]  /*c360*/  SYNCS.PHASECHK.TRANS64.TRYWAIT P0, [R0+URZ], R3 ;  /* 0x00000003000075a7 */ /* 0x0022a400080011ff */
[----:B--2---:R-:W-:Y:S05]  /*c370*/  @!P0 NANOSLEEP.SYNCS 0x989680 ;  /* 0x009896800000895d */ /* 0x004fea0003900000 */
[----:B------:R-:W2:Y:S02]  /*c380*/  @!P0 SYNCS.PHASECHK.TRANS64 P0, [R0+URZ], R3 ;  /* 0x00000003000085a7 */ /* 0x000ea400080010ff */
[----:B--2---:R-:W-:Y:S05]  /*c390*/  @!P0 BRA `(.L_x_158) ;  /* 0xfffffffc00f08947 */ /* 0x004fea000383ffff */
[----:B------:R-:W-:Y:S05]  /*c3a0*/  BRA `(.L_x_159) ;  /* 0xffffff6400b47947 */ /* 0x000fea000383ffff */
.L_x_46:
[----:B------:R-:W-:-:S07]  /*c3b0*/  MOV R0, UR5 ;  /* 0x0000000500007c02 */ /* 0x000fce0008000f00 */
.L_x_160:
[----:B-1----:R1:W2:Y:S02]  /*c3c0*/  SYNCS.PHASECHK.TRANS64.TRYWAIT P0, [R0+URZ], R3 ;  /* 0x00000003000075a7 */ /* 0x0022a400080011ff */
[----:B--2---:R-:W-:Y:S05]  /*c3d0*/  @!P0 NANOSLEEP.SYNCS 0x989680 ;  /* 0x009896800000895d */ /* 0x004fea0003900000 */
[----:B------:R-:W2:Y:S02]  /*c3e0*/  @!P0 SYNCS.PHASECHK.TRANS64 P0, [R0+URZ], R3 ;  /* 0x00000003000085a7 */ /* 0x000ea400080010ff */
[----:B--2---:R-:W-:Y:S05]  /*c3f0*/  @!P0 BRA `(.L_x_160) ;  /* 0xfffffffc00f08947 */ /* 0x004fea000383ffff */
[----:B------:R-:W-:Y:S05]  /*c400*/  BRA `(.L_x_161) ;  /* 0xffffff6400c07947 */ /* 0x000fea000383ffff */
.L_x_47:
[----:B------:R-:W-:-:S07]  /*c410*/  MOV R0, UR5 ;  /* 0x0000000500007c02 */ /* 0x000fce0008000f00 */
.L_x_162:
[----:B-1----:R1:W2:Y:S02]  /*c420*/  SYNCS.PHASECHK.TRANS64.TRYWAIT P0, [R0+URZ], R3 ;  /* 0x00000003000075a7 */ /* 0x0022a400080011ff */
[----:B--2---:R-:W-:Y:S05]  /*c430*/  @!P0 NANOSLEEP.SYNCS 0x989680 ;  /* 0x009896800000895d */ /* 0x004fea0003900000 */
[----:B------:R-:W2:Y:S02]  /*c440*/  @!P0 SYNCS.PHASECHK.TRANS64 P0, [R0+URZ], R3 ;  /* 0x00000003000085a7 */ /* 0x000ea400080010ff */
[----:B--2---:R-:W-:Y:S05]  /*c450*/  @!P0 BRA `(.L_x_162) ;  /* 0xfffffffc00f08947 */ /* 0x004fea000383ffff */
[----:B------:R-:W-:Y:S05]  /*c460*/  BRA `(.L_x_163) ;  /* 0xffffff6400cc7947 */ /* 0x000fea000383ffff */
.L_x_48:
[----:B------:R-:W-:-:S07]  /*c470*/  MOV R0, UR5 ;  /* 0x0000000500007c02 */ /* 0x000fce0008000f00 */
.L_x_164:
[----:B-1----:R1:W2:Y:S02]  /*c480*/  SYNCS.PHASECHK.TRANS64.TRYWAIT P0, [R0+URZ], R3 ;  /* 0x00000003000075a7 */ /* 0x0022a400080011ff */
[----:B--2---:R-:W-:Y:S05]  /*c490*/  @!P0 NANOSLEEP.SYNCS 0x989680 ;  /* 0x009896800000895d */ /* 0x004fea0003900000 */
[----:B------:R-:W2:Y:S02]  /*c4a0*/  @!P0 SYNCS.PHASECHK.TRANS64 P0, [R0+URZ], R3 ;  /* 0x00000003000085a7 */ /* 0x000ea400080010ff */
[----:B--2---:R-:W-:Y:S05]  /*c4b0*/  @!P0 BRA `(.L_x_164) ;  /* 0xfffffffc00f08947 */ /* 0x004fea000383ffff */
[----:B------:R-:W-:Y:S05]  /*c4c0*/  BRA `(.L_x_165) ;  /* 0xffffff6400d87947 */ /* 0x000fea000383ffff */
.L_x_49:
[----:B------:R-:W-:-:S07]  /*c4d0*/  MOV R0, UR5 ;  /* 0x0000000500007c02 */ /* 0x000fce0008000f00 */
.L_x_166:
[----:B-1----:R1:W2:Y:S02]  /*c4e0*/  SYNCS.PHASECHK.TRANS64.TRYWAIT P0, [R0+URZ], R3 ;  /* 0x00000003000075a7 */ /* 0x0022a400080011ff */
[----:B--2---:R-:W-:Y:S05]  /*c4f0*/  @!P0 NANOSLEEP.SYNCS 0x989680 ;  /* 0x009896800000895d */ /* 0x004fea0003900000 */
[----:B------:R-:W2:Y:S02]  /*c500*/  @!P0 SYNCS.PHASECHK.TRANS64 P0, [R0+URZ], R3 ;  /* 0x00000003000085a7 */ /* 0x000ea400080010ff */
[----:B--2---:R-:W-:Y:S05]  /*c510*/  @!P0 BRA `(.L_x_166) ;  /* 0xfffffffc00f08947 */ /* 0x004fea000383ffff */
[----:B------:R-:W-:Y:S05]  /*c520*/  BRA `(.L_x_167) ;  /* 0xffffff6400e47947 */ /* 0x000fea000383ffff */
.L_x_50:
[----:B------:R-:W-:-:S07]  /*c530*/  MOV R0, UR5 ;  /* 0x0000000500007c02 */ /* 0x000fce0008000f00 */
.L_x_168:
[----:B-1----:R1:W2:Y:S02]  /*c540*/  SYNCS.PHASECHK.TRANS64.TRYWAIT P0, [R0+URZ], R3 ;  /* 0x00000003000075a7 */ /* 0x0022a400080011ff */
[----:B--2---:R-:W-:Y:S05]  /*c550*/  @!P0 NANOSLEEP.SYNCS 0x989680 ;  /* 0x009896800000895d */ /* 0x004fea0003900000 */
[----:B------:R-:W2:Y:S02]  /*c560*/  @!P0 SYNCS.PHASECHK.TRANS64 P0, [R0+URZ], R3 ;  /* 0x00000003000085a7 */ /* 0x000ea400080010ff */
[----:B--2---:R-:W-:Y:S05]  /*c570*/  @!P0 BRA `(.L_x_168) ;  /* 0xfffffffc00f08947 */ /* 0x004fea000383ffff */
[----:B------:R-:W-:Y:S05]  /*c580*/  BRA `(.L_x_169) ;  /* 0xffffff6400f07947 */ /* 0x000fea000383ffff */
.L_x_51:
[----:B------:R-:W-:-:S07]  /*c590*/  MOV R0, UR5 ;  /* 0x0000000500007c02 */ /* 0x000fce0008000f00 */
.L_x_170:
[----:B-1----:R1:W2:Y:S02]  /*c5a0*/  SYNCS.PHASECHK.TRANS64.TRYWAIT P0, [R0+URZ], R3 ;  /* 0x00000003000075a7 */ /* 0x0022a400080011ff */
[----:B--2---:R-:W-:Y:S05]  /*c5b0*/  @!P0 NANOSLEEP.SYNCS 0x989680 ;  /* 0x009896800000895d */ /* 0x004fea0003900000 */
[----:B------:R-:W2:Y:S02]  /*c5c0*/  @!P0 SYNCS.PHASECHK.TRANS64 P0, [R0+URZ], R3 ;  /* 0x00000003000085a7 */ /* 0x000ea400080010ff */
[----:B--2---:R-:W-:Y:S05]  /*c5d0*/  @!P0 BRA `(.L_x_170) ;  /* 0xfffffffc00f08947 */ /* 0x004fea000383ffff */
[----:B------:R-:W-:Y:S05]  /*c5e0*/  BRA `(.L_x_171) ;  /* 0xffffff6400fc7947 */ /* 0x000fea000383ffff */
.L_x_52:
[----:B------:R-:W-:-:S07]  /*c5f0*/  MOV R0, UR5 ;  /* 0x0000000500007c02 */ /* 0x000fce0008000f00 */
.L_x_172:
[----:B-1----:R1:W2:Y:S02]  /*c600*/  SYNCS.PHASECHK.TRANS64.TRYWAIT P0, [R0+URZ], R3 ;  /* 0x00000003000075a7 */ /* 0x0022a400080011ff */
[----:B--2---:R-:W-:Y:S05]  /*c610*/  @!P0 NANOSLEEP.SYNCS 0x989680 ;  /* 0x009896800000895d */ /* 0x004fea0003900000 */
[----:B------:R-:W2:Y:S02]  /*c620*/  @!P0 SYNCS.PHASECHK.TRANS64 P0, [R0+URZ], R3 ;  /* 0x00000003000085a7 */ /* 0x000ea400080010ff */
[----:B--2---:R-:W-:Y:S05]  /*c630*/  @!P0 BRA `(.L_x_172) ;  /* 0xfffffffc00f08947 */ /* 0x004fea000383ffff */
[----:B------:R-:W-:Y:S05]  /*c640*/  BRA `(.L_x_173) ;  /* 0xffffff6800087947 */ /* 0x000fea000383ffff */
.L_x_53:
[----:B------:R-:W-:-:S07]  /*c650*/  MOV R0, UR5 ;  /* 0x0000000500007c02 */ /* 0x000fce0008000f00 */
.L_x_174:
[----:B-1----:R1:W2:Y:S02]  /*c660*/  SYNCS.PHASECHK.TRANS64.TRYWAIT P0, [R0+URZ], R3 ;  /* 0x00000003000075a7 */ /* 0x0022a400080011ff */
[----:B--2---:R-:W-:Y:S05]  /*c670*/  @!P0 NANOSLEEP.SYNCS 0x989680 ;  /* 0x009896800000895d */ /* 0x004fea0003900000 */
[----:B------:R-:W2:Y:S02]  /*c680*/  @!P0 SYNCS.PHASECHK.TRANS64 P0, [R0+URZ], R3 ;  /* 0x00000003000085a7 */ /* 0x000ea400080010ff */
[----:B--2---:R-:W-:Y:S05]  /*c690*/  @!P0 BRA `(.L_x_174) ;  /* 0xfffffffc00f08947 */ /* 0x004fea000383ffff */
[----:B------:R-:W-:Y:S05]  /*c6a0*/  BRA `(.L_x_175) ;  /* 0xffffff6800147947 */ /* 0x000fea000383ffff */
.L_x_56:
[----:B--2---:R2:W3:Y:S02]  /*c6b0*/  SYNCS.PHASECHK.TRANS64.TRYWAIT P0, [R0+URZ+0x140], R5 ;  /* 0x00014005000075a7 */ /* 0x0044e400080011ff */
[----:B---3--:R-:W-:Y:S05]  /*c6c0*/  @!P0 NANOSLEEP.SYNCS 0x989680 ;  /* 0x009896800000895d */ /* 0x008fea0003900000 */
[----:B------:R-:W3:Y:S02]  /*c6d0*/  @!P0 SYNCS.PHASECHK.TRANS64 P0, [R0+URZ+0x140], R5 ;  /* 0x00014005000085a7 */ /* 0x000ee400080010ff */
[----:B---3--:R-:W-:Y:S05]  /*c6e0*/  @!P0 BRA `(.L_x_56) ;  /* 0xfffffffc00f08947 */ /* 0x008fea000383ffff */
[----:B------:R-:W-:Y:S05]  /*c6f0*/  BRA `(.L_x_176) ;  /* 0xffffff6800707947 */ /* 0x000fea000383ffff */
.L_x_57:
[----:B------:R-:W-:-:S07]  /*c700*/  MOV R0, UR4 ;  /* 0x0000000400007c02 */ /* 0x000fce0008000f00 */
.L_x_177:
[----:B--2---:R2:W3:Y:S02]  /*c710*/  SYNCS.PHASECHK.TRANS64.TRYWAIT P0, [R0+URZ+0x110], R7 ;  /* 0x00011007000075a7 */ /* 0x0044e400080011ff */
[----:B---3--:R-:W-:Y:S05]  /*c720*/  @!P0 NANOSLEEP.SYNCS 0x989680 ;  /* 0x009896800000895d */ /* 0x008fea0003900000 */
[----:B------:R-:W3:Y:S02]  /*c730*/  @!P0 SYNCS.PHASECHK.TRANS64 P0, [R0+URZ+0x110], R7 ;  /* 0x00011007000085a7 */ /* 0x000ee400080010ff */
[----:B---3--:R-:W-:Y:S05]  /*c740*/  @!P0 BRA `(.L_x_177) ;  /* 0xfffffffc00f08947 */ /* 0x008fea000383ffff */
[----:B------:R-:W-:Y:S05]  /*c750*/  BRA `(.L_x_178) ;  /* 0xffffff6800807947 */ /* 0x000fea000383ffff */
.L_x_58:
[----:B--2---:R2:W3:Y:S02]  /*c760*/  SYNCS.PHASECHK.TRANS64.TRYWAIT P1, [R0+URZ+0x100], R5 ;  /* 0x00010005000075a7 */ /* 0x0044e400080211ff */
[----:B---3--:R-:W-:Y:S05]  /*c770*/  @!P1 NANOSLEEP.SYNCS 0x989680 ;  /* 0x009896800000995d */ /* 0x008fea0003900000 */
[----:B------:R-:W3:Y:S02]  /*c780*/  @!P1 SYNCS.PHASECHK.TRANS64 P1, [R0+URZ+0x100], R5 ;  /* 0x00010005000095a7 */ /* 0x000ee400080210ff */
[----:B---3--:R-:W-:Y:S05]  /*c790*/  @!P1 BRA `(.L_x_58) ;  /* 0xfffffffc00f09947 */ /* 0x008fea000383ffff */
[----:B------:R-:W-:Y:S05]  /*c7a0*/  BRA `(.L_x_179) ;  /* 0xffffff6800b07947 */ /* 0x000fea000383ffff */
.L_x_61:
[----:B------:R-:W-:-:S07]  /*c7b0*/  MOV R0, UR4 ;  /* 0x0000000400007c02 */ /* 0x000fce0008000f00 */
.L_x_180:
[----:B--2---:R2:W3:Y:S02]  /*c7c0*/  SYNCS.PHASECHK.TRANS64.TRYWAIT P0, [R0+URZ+0x110], R3 ;  /* 0x00011003000075a7 */ /* 0x0044e400080011ff */
[----:B---3--:R-:W-:Y:S05]  /*c7d0*/  @!P0 NANOSLEEP.SYNCS 0x989680 ;  /* 0x009896800000895d */ /* 0x008fea0003900000 */
[----:B------:R-:W3:Y:S02]  /*c7e0*/  @!P0 SYNCS.PHASECHK.TRANS64 P0, [R0+URZ+0x110], R3 ;  /* 0x00011003000085a7 */ /* 0x000ee400080010ff */
[----:B---3--:R-:W-:Y:S05]  /*c7f0*/  @!P0 BRA `(.L_x_180) ;  /* 0xfffffffc00f08947 */ /* 0x008fea000383ffff */
[----:B------:R-:W-:Y:S05]  /*c800*/  BRA `(.L_x_60) ;  /* 0xffffff6c00047947 */ /* 0x000fea000383ffff */
.L_x_70:
[----:B--2---:R-:W-:-:S04]  /*c810*/  MOV R5, UR5 ;  /* 0x0000000500057c02 */ /* 0x004fc80008000f00 */
[----:B------:R2:W3:Y:S03]  /*c820*/  SYNCS.PHASECHK.TRANS64.TRYWAIT P0, [R5+URZ+0x8], R6 ;  /* 0x00000806050075a7 */ /* 0x0004e600080011ff */
[----:B---3--:R-:W-:Y:S05]  /*c830*/  @!P0 NANOSLEEP.SYNCS 0x989680 ;  /* 0x009896800000895d */ /* 0x008fea0003900000 */
[----:B------:R-:W3:Y:S02]  /*c840*/  @!P0 SYNCS.PHASECHK.TRANS64 P0, [R5+URZ+0x8], R6 ;  /* 0x00000806050085a7 */ /* 0x000ee400080010ff */
[----:B---3--:R-:W-:Y:S05]  /*c850*/  @!P0 BRA `(.L_x_70) ;  /* 0xfffffffc00ec8947 */ /* 0x008fea000383ffff */
[----:B------:R-:W-:Y:S05]  /*c860*/  BRA `(.L_x_69) ;  /* 0xffffff6c00b87947 */ /* 0x000fea000383ffff */
.L_x_72:
[----:B------:R-:W-:Y:S01]  /*c870*/  BSSY B0, `(.L_x_181) ;  /* 0x0000006000007945 */ /* 0x000fe20003800000 */
[----:B------:R-:W-:-:S07]  /*c880*/  MOV R15, 0xffffffff ;  /* 0xffffffff000f7802 */ /* 0x000fce0000000f00 */
[----:B-12--5:R-:W-:Y:S05]  /*c890*/  WARPSYNC.COLLECTIVE R15, `(.L_x_182) ;  /* 0x000000000f0c7348 */ /* 0x026fea0003c00000 */
[----:B------:R-:W-:Y:S02]  /*c8a0*/  ELECT P6, UR79, PT ;  /* 0x00000000004f782f */ /* 0x000fe400038c0000 */
[----:B------:R-:W-:Y:S01]  /*c8b0*/  MOV R14, UR79 ;  /* 0x0000004f000e7c02 */ /* 0x000fe20008000f00 */
[----:B-12--5:R-:W-:Y:S10]  /*c8c0*/  ENDCOLLECTIVE ;  /* 0x000000000000791b */ /* 0x026ff40003800000 */
.L_x_182:
[----:B------:R-:W-:Y:S05]  /*c8d0*/  BSYNC B0 ;  /* 0x0000000000007941 */ /* 0x000fea0003800000 */
.L_x_181:
[----:B------:R-:W-:Y:S01]  /*c8e0*/  PLOP3.LUT P0, PT, P6, PT, PT, 0x80, 0x8 ;  /* 0x000000000008781c */ /* 0x000fe2000370f070 */
[----:B------:R-:W-:-:S12]  /*c8f0*/  BRA `(.L_x_183) ;  /* 0xffffff6c00e47947 */ /* 0x000fd8000383ffff */
.L_x_74:
[----:B--2---:R-:W-:-:S04]  /*c900*/  MOV R3, UR5 ;  /* 0x0000000500037c02 */ /* 0x004fc80008000f00 */
[----:B------:R2:W3:Y:S03]  /*c910*/  SYNCS.PHASECHK.TRANS64.TRYWAIT P0, [R3+URZ+0x8], R4 ;  /* 0x00000804030075a7 */ /* 0x0004e600080011ff */
[----:B---3--:R-:W-:Y:S05]  /*c920*/  @!P0 NANOSLEEP.SYNCS 0x989680 ;  /* 0x009896800000895d */ /* 0x008fea0003900000 */
[----:B------:R-:W3:Y:S02]  /*c930*/  @!P0 SYNCS.PHASECHK.TRANS64 P0, [R3+URZ+0x8], R4 ;  /* 0x00000804030085a7 */ /* 0x000ee400080010ff */
[----:B---3--:R-:W-:Y:S05]  /*c940*/  @!P0 BRA `(.L_x_74) ;  /* 0xfffffffc00ec8947 */ /* 0x008fea000383ffff */
[----:B------:R-:W-:Y:S05]  /*c950*/  BRA `(.L_x_73) ;  /* 0xffffff6c00e87947 */ /* 0x000fea000383ffff */
.L_x_75:
[----:B-1----:R1:W2:Y:S02]  /*c960*/  SYNCS.PHASECHK.TRANS64.TRYWAIT P0, [R0+URZ+0x100], R5 ;  /* 0x00010005000075a7 */ /* 0x0022a400080011ff */
[----:B--2---:R-:W-:Y:S05]  /*c970*/  @!P0 NANOSLEEP.SYNCS 0x989680 ;  /* 0x009896800000895d */ /* 0x004fea0003900000 */
[----:B------:R-:W2:Y:S02]  /*c980*/  @!P0 SYNCS.PHASECHK.TRANS64 P0, [R0+URZ+0x100], R5 ;  /* 0x00010005000085a7 */ /* 0x000ea400080010ff */
[----:B--2---:R-:W-:Y:S05]  /*c990*/  @!P0 BRA `(.L_x_75) ;  /* 0xfffffffc00f08947 */ /* 0x004fea000383ffff */
[----:B------:R-:W-:Y:S05]  /*c9a0*/  BRA `(.L_x_184) ;  /* 0xffffff7000c47947 */ /* 0x000fea000383ffff */
.L_x_77:
[----:B------:R-:W-:-:S07]  /*c9b0*/  MOV R0, UR23 ;  /* 0x0000001700007c02 */ /* 0x000fce0008000f00 */
.L_x_185:
[----:B-1----:R1:W2:Y:S02]  /*c9c0*/  SYNCS.PHASECHK.TRANS64.TRYWAIT P0, [R0+URZ+0x130], R5 ;  /* 0x00013005000075a7 */ /* 0x0022a400080011ff */
[----:B--2---:R-:W-:Y:S05]  /*c9d0*/  @!P0 NANOSLEEP.SYNCS 0x989680 ;  /* 0x009896800000895d */ /* 0x004fea0003900000 */
[----:B------:R-:W2:Y:S02]  /*c9e0*/  @!P0 SYNCS.PHASECHK.TRANS64 P0, [R0+URZ+0x130], R5 ;  /* 0x00013005000085a7 */ /* 0x000ea400080010ff */
[----:B--2---:R-:W-:Y:S05]  /*c9f0*/  @!P0 BRA `(.L_x_185) ;  /* 0xfffffffc00f08947 */ /* 0x004fea000383ffff */
[----:B------:R-:W-:Y:S05]  /*ca00*/  BRA `(.L_x_186) ;  /* 0xffffff7400107947 */ /* 0x000fea000383ffff */
.L_x_80:
[----:B------:R-:W-:Y:S07]  /*ca10*/  MOV R0, UR5 ;  /* 0x0000000500007c02 */ /* 0x000fee0008000f00 */
.L_x_187:
[----:B-1----:R1:W2:Y:S02]  /*ca20*/  SYNCS.PHASECHK.TRANS64.TRYWAIT P0, [R0+URZ], R5 ;  /* 0x00000005000075a7 */ /* 0x0022a400080011ff */
[----:B--2---:R-:W-:Y:S05]  /*ca30*/  @!P0 NANOSLEEP.SYNCS 0x989680 ;  /* 0x009896800000895d */ /* 0x004fea0003900000 */
[----:B------:R-:W2:Y:S02]  /*ca40*/  @!P0 SYNCS.PHASECHK.TRANS64 P0, [R0+URZ], R5 ;  /* 0x00000005000085a7 */ /* 0x000ea400080010ff */
[----:B--2---:R-:W-:Y:S05]  /*ca50*/  @!P0 BRA `(.L_x_187) ;  /* 0xfffffffc00f08947 */ /* 0x004fea000383ffff */
[----:B------:R-:W-:Y:S05]  /*ca60*/  BRA `(.L_x_79) ;  /* 0xffffff7400247947 */ /* 0x000fea000383ffff */
.L_x_84:
[----:B-1----:R-:W-:-:S07]  /*ca70*/  MOV R0, UR4 ;  /* 0x0000000400007c02 */ /* 0x002fce0008000f00 */
.L_x_188:
[----:B-1----:R1:W2:Y:S02]  /*ca80*/  SYNCS.PHASECHK.TRANS64.TRYWAIT P0, [R0+URZ], R3 ;  /* 0x00000003000075a7 */ /* 0x0022a400080011ff */
[----:B--2---:R-:W-:Y:S05]  /*ca90*/  @!P0 NANOSLEEP.SYNCS 0x989680 ;  /* 0x009896800000895d */ /* 0x004fea0003900000 */
[----:B------:R-:W2:Y:S02]  /*caa0*/  @!P0 SYNCS.PHASECHK.TRANS64 P0, [R0+URZ], R3 ;  /* 0x00000003000085a7 */ /* 0x000ea400080010ff */
[----:B--2---:R-:W-:Y:S05]  /*cab0*/  @!P0 BRA `(.L_x_188) ;  /* 0xfffffffc00f08947 */ /* 0x004fea000383ffff */
[----:B------:R-:W-:Y:S05]  /*cac0*/  BRA `(.L_x_189) ;  /* 0xffffff7400f07947 */ /* 0x000fea000383ffff */
.L_x_87:
[----:B------:R-:W-:-:S07]  /*cad0*/  MOV R0, UR17 ;  /* 0x0000001100007c02 */ /* 0x000fce0008000f00 */
.L_x_190:
[----:B-1----:R1:W2:Y:S02]  /*cae0*/  SYNCS.PHASECHK.TRANS64.TRYWAIT P1, [R0+URZ+0x160], R3 ;  /* 0x00016003000075a7 */ /* 0x0022a400080211ff */
[----:B--2---:R-:W-:Y:S05]  /*caf0*/  @!P1 NANOSLEEP.SYNCS 0x989680 ;  /* 0x009896800000995d */ /* 0x004fea0003900000 */
[----:B------:R-:W2:Y:S02]  /*cb00*/  @!P1 SYNCS.PHASECHK.TRANS64 P1, [R0+URZ+0x160], R3 ;  /* 0x00016003000095a7 */ /* 0x000ea400080210ff */
[----:B--2---:R-:W-:Y:S05]  /*cb10*/  @!P1 BRA `(.L_x_190) ;  /* 0xfffffffc00f09947 */ /* 0x004fea000383ffff */
[----:B------:R-:W-:Y:S05]  /*cb20*/  BRA `(.L_x_191) ;  /* 0xffffff78003c7947 */ /* 0x000fea000383ffff */
.L_x_92:
[----:B--2---:R2:W3:Y:S02]  /*cb30*/  SYNCS.PHASECHK.TRANS64.TRYWAIT P0, [R8+URZ+0x100], R5 ;  /* 0x00010005080075a7 */ /* 0x0044e400080011ff */
[----:B---3--:R-:W-:Y:S05]  /*cb40*/  @!P0 NANOSLEEP.SYNCS 0x989680 ;  /* 0x009896800000895d */ /* 0x008fea0003900000 */
[----:B------:R-:W3:Y:S02]  /*cb50*/  @!P0 SYNCS.PHASECHK.TRANS64 P0, [R8+URZ+0x100], R5 ;  /* 0x00010005080085a7 */ /* 0x000ee400080010ff */
[----:B---3--:R-:W-:Y:S05]  /*cb60*/  @!P0 BRA `(.L_x_92) ;  /* 0xfffffffc00f08947 */ /* 0x008fea000383ffff */
[----:B------:R-:W-:Y:S05]  /*cb70*/  BRA `(.L_x_192) ;  /* 0xffffff7c00747947 */ /* 0x000fea000383ffff */
.L_x_95:
[----:B------:R-:W-:Y:S07]  /*cb80*/  MOV R0, UR21 ;  /* 0x0000001500007c02 */ /* 0x000fee0008000f00 */
.L_x_193:
[----:B--2---:R2:W3:Y:S02]  /*cb90*/  SYNCS.PHASECHK.TRANS64.TRYWAIT P1, [R0+URZ+0xf8], R5 ;  /* 0x0000f805000075a7 */ /* 0x0044e400080211ff */
[----:B---3--:R-:W-:Y:S05]  /*cba0*/  @!P1 NANOSLEEP.SYNCS 0x989680 ;  /* 0x009896800000995d */ /* 0x008fea0003900000 */
[----:B------:R-:W3:Y:S02]  /*cbb0*/  @!P1 SYNCS.PHASECHK.TRANS64 P1, [R0+URZ+0xf8], R5 ;  /* 0x0000f805000095a7 */ /* 0x000ee400080210ff */
[----:B---3--:R-:W-:Y:S05]  /*cbc0*/  @!P1 BRA `(.L_x_193) ;  /* 0xfffffffc00f09947 */ /* 0x008fea000383ffff */
[----:B------:R-:W-:Y:S05]  /*cbd0*/  BRA `(.L_x_94) ;  /* 0xffffff8000f07947 */ /* 0x000fea000383ffff */
.L_x_98:
[----:B--2---:R-:W-:Y:S07]  /*cbe0*/  MOV R5, UR21 ;  /* 0x0000001500057c02 */ /* 0x004fee0008000f00 */
.L_x_194:
[----:B--2---:R2:W3:Y:S02]  /*cbf0*/  SYNCS.PHASECHK.TRANS64.TRYWAIT P0, [R5+URZ+0xd0], R4 ;  /* 0x0000d004050075a7 */ /* 0x0044e400080011ff */
[----:B---3--:R-:W-:Y:S05]  /*cc00*/  @!P0 NANOSLEEP.SYNCS 0x989680 ;  /* 0x009896800000895d */ /* 0x008fea0003900000 */
[----:B------:R-:W3:Y:S02]  /*cc10*/  @!P0 SYNCS.PHASECHK.TRANS64 P0, [R5+URZ+0xd0], R4 ;  /* 0x0000d004050085a7 */ /* 0x000ee400080010ff */
[----:B---3--:R-:W-:Y:S05]  /*cc20*/  @!P0 BRA `(.L_x_194) ;  /* 0xfffffffc00f08947 */ /* 0x008fea000383ffff */
[----:B------:R-:W-:Y:S05]  /*cc30*/  BRA `(.L_x_195) ;  /* 0xffffff8400487947 */ /* 0x000fea000383ffff */
.L_x_99:
[----:B------:R-:W-:Y:S07]  /*cc40*/  MOV R5, UR21 ;  /* 0x0000001500057c02 */ /* 0x000fee0008000f00 */
.L_x_196:
[----:B--2---:R2:W3:Y:S02]  /*cc50*/  SYNCS.PHASECHK.TRANS64.TRYWAIT P0, [R5+URZ+0xd8], R4 ;  /* 0x0000d804050075a7 */ /* 0x0044e400080011ff */
[----:B---3--:R-:W-:Y:S05]  /*cc60*/  @!P0 NANOSLEEP.SYNCS 0x989680 ;  /* 0x009896800000895d */ /* 0x008fea0003900000 */
[----:B------:R-:W3:Y:S02]  /*cc70*/  @!P0 SYNCS.PHASECHK.TRANS64 P0, [R5+URZ+0xd8], R4 ;  /* 0x0000d804050085a7 */ /* 0x000ee400080010ff */
[----:B---3--:R-:W-:Y:S05]  /*cc80*/  @!P0 BRA `(.L_x_196) ;  /* 0xfffffffc00f08947 */ /* 0x008fea000383ffff */
[----:B------:R-:W-:Y:S05]  /*cc90*/  BRA `(.L_x_197) ;  /* 0xffffff8400847947 */ /* 0x000fea000383ffff */
.L_x_100:
[----:B--2---:R-:W-:Y:S07]  /*cca0*/  MOV R5, UR21 ;  /* 0x0000001500057c02 */ /* 0x004fee0008000f00 */
.L_x_198:
[----:B--2---:R2:W3:Y:S02]  /*ccb0*/  SYNCS.PHASECHK.TRANS64.TRYWAIT P0, [R5+URZ+0xe0], R4 ;  /* 0x0000e004050075a7 */ /* 0x0044e400080011ff */
[----:B---3--:R-:W-:Y:S05]  /*ccc0*/  @!P0 NANOSLEEP.SYNCS 0x989680 ;  /* 0x009896800000895d */ /* 0x008fea0003900000 */
[----:B------:R-:W3:Y:S02]  /*ccd0*/  @!P0 SYNCS.PHASECHK.TRANS64 P0, [R5+URZ+0xe0], R4 ;  /* 0x0000e004050085a7 */ /* 0x000ee400080010ff */
[----:B---3--:R-:W-:Y:S05]  /*cce0*/  @!P0 BRA `(.L_x_198) ;  /* 0xfffffffc00f08947 */ /* 0x008fea000383ffff */
[----:B------:R-:W-:Y:S05]  /*ccf0*/  BRA `(.L_x_199) ;  /* 0xffffff8400cc7947 */ /* 0x000fea000383ffff */
.L_x_101:
[----:B--2---:R-:W-:Y:S07]  /*cd00*/  MOV R5, UR21 ;  /* 0x0000001500057c02 */ /* 0x004fee0008000f00 */
.L_x_200:
[----:B--2---:R2:W3:Y:S02]  /*cd10*/  SYNCS.PHASECHK.TRANS64.TRYWAIT P0, [R5+URZ+0xe8], R4 ;  /* 0x0000e804050075a7 */ /* 0x0044e400080011ff */
[----:B---3--:R-:W-:Y:S05]  /*cd20*/  @!P0 NANOSLEEP.SYNCS 0x989680 ;  /* 0x009896800000895d */ /* 0x008fea0003900000 */
[----:B------:R-:W3:Y:S02]  /*cd30*/  @!P0 SYNCS.PHASECHK.TRANS64 P0, [R5+URZ+0xe8], R4 ;  /* 0x0000e804050085a7 */ /* 0x000ee400080010ff */
[----:B---3--:R-:W-:Y:S05]  /*cd40*/  @!P0 BRA `(.L_x_200) ;  /* 0xfffffffc00f08947 */ /* 0x008fea000383ffff */
[----:B------:R-:W-:Y:S05]  /*cd50*/  BRA `(.L_x_201) ;  /* 0xffffff8800187947 */ /* 0x000fea000383ffff */
.L_x_103:
[----:B------:R-:W-:-:S07]  /*cd60*/  MOV R0, UR21 ;  /* 0x0000001500007c02 */ /* 0x000fce0008000f00 */
.L_x_202:
[----:B--2---:R2:W3:Y:S02]  /*cd70*/  SYNCS.PHASECHK.TRANS64.TRYWAIT P0, [R0+URZ+0xd0], R3 ;  /* 0x0000d003000075a7 */ /* 0x0044e400080011ff */
[----:B---3--:R-:W-:Y:S05]  /*cd80*/  @!P0 NANOSLEEP.SYNCS 0x989680 ;  /* 0x009896800000895d */ /* 0x008fea0003900000 */
[----:B------:R-:W3:Y:S02]  /*cd90*/  @!P0 SYNCS.PHASECHK.TRANS64 P0, [R0+URZ+0xd0], R3 ;  /* 0x0000d003000085a7 */ /* 0x000ee400080010ff */
[----:B---3--:R-:W-:Y:S05]  /*cda0*/  @!P0 BRA `(.L_x_202) ;  /* 0xfffffffc00f08947 */ /* 0x008fea000383ffff */
[----:B------:R-:W-:Y:S05]  /*cdb0*/  BRA `(.L_x_203) ;  /* 0xffffff8800907947 */ /* 0x000fea000383ffff */
.L_x_104:
[----:B--2---:R-:W-:-:S07]  /*cdc0*/  MOV R0, UR21 ;  /* 0x0000001500007c02 */ /* 0x004fce0008000f00 */
.L_x_204:
[----:B--2---:R2:W3:Y:S02]  /*cdd0*/  SYNCS.PHASECHK.TRANS64.TRYWAIT P0, [R0+URZ+0xd8], R3 ;  /* 0x0000d803000075a7 */ /* 0x0044e400080011ff */
[----:B---3--:R-:W-:Y:S05]  /*cde0*/  @!P0 NANOSLEEP.SYNCS 0x989680 ;  /* 0x009896800000895d */ /* 0x008fea0003900000 */
[----:B------:R-:W3:Y:S02]  /*cdf0*/  @!P0 SYNCS.PHASECHK.TRANS64 P0, [R0+URZ+0xd8], R3 ;  /* 0x0000d803000085a7 */ /* 0x000ee400080010ff */
[----:B---3--:R-:W-:Y:S05]  /*ce00*/  @!P0 BRA `(.L_x_204) ;  /* 0xfffffffc00f08947 */ /* 0x008fea000383ffff */
[----:B------:R-:W-:Y:S05]  /*ce10*/  BRA `(.L_x_205) ;  /* 0xffffff8800807947 */ /* 0x000fea000383ffff */
.L_x_105:
[----:B--2---:R-:W-:-:S07]  /*ce20*/  MOV R0, UR21 ;  /* 0x0000001500007c02 */ /* 0x004fce0008000f00 */
.L_x_206:
[----:B--2---:R2:W3:Y:S02]  /*ce30*/  SYNCS.PHASECHK.TRANS64.TRYWAIT P0, [R0+URZ+0xe0], R3 ;  /* 0x0000e003000075a7 */ /* 0x0044e400080011ff */
[----:B---3--:R-:W-:Y:S05]  /*ce40*/  @!P0 NANOSLEEP.SYNCS 0x989680 ;  /* 0x009896800000895d */ /* 0x008fea0003900000 */
[----:B------:R-:W3:Y:S02]  /*ce50*/  @!P0 SYNCS.PHASECHK.TRANS64 P0, [R0+URZ+0xe0], R3 ;  /* 0x0000e003000085a7 */ /* 0x000ee400080010ff */
[----:B---3--:R-:W-:Y:S05]  /*ce60*/  @!P0 BRA `(.L_x_206) ;  /* 0xfffffffc00f08947 */ /* 0x008fea000383ffff */
[----:B------:R-:W-:Y:S05]  /*ce70*/  BRA `(.L_x_207) ;  /* 0xffffff8800707947 */ /* 0x000fea000383ffff */
.L_x_107:
[----:B-1----:R1:W2:Y:S02]  /*ce80*/  SYNCS.PHASECHK.TRANS64.TRYWAIT P0, [R3+URZ+0x100], R0 ;  /* 0x00010000030075a7 */ /* 0x0022a400080011ff */
[----:B--2---:R-:W-:Y:S05]  /*ce90*/  @!P0 NANOSLEEP.SYNCS 0x989680 ;  /* 0x009896800000895d */ /* 0x004fea0003900000 */
[----:B------:R-:W2:Y:S02]  /*cea0*/  @!P0 SYNCS.PHASECHK.TRANS64 P0, [R3+URZ+0x100], R0 ;  /* 0x00010000030085a7 */ /* 0x000ea400080010ff */
[----:B--2---:R-:W-:Y:S05]  /*ceb0*/  @!P0 BRA `(.L_x_107) ;  /* 0xfffffffc00f08947 */ /* 0x004fea000383ffff */
[----:B------:R-:W-:Y:S05]  /*cec0*/  BRA `(.L_x_208) ;  /* 0xffffff8c00387947 */ /* 0x000fea000383ffff */
.L_x_118:
[----:B-1----:R1:W2:Y:S02]  /*ced0*/  SYNCS.PHASECHK.TRANS64.TRYWAIT P1, [R3+URZ+0xb0], R0 ;  /* 0x0000b000030075a7 */ /* 0x0022a400080211ff */
[----:B--2---:R-:W-:Y:S05]  /*cee0*/  @!P1 NANOSLEEP.SYNCS 0x989680 ;  /* 0x009896800000995d */ /* 0x004fea0003900000 */
[----:B------:R-:W2:Y:S02]  /*cef0*/  @!P1 SYNCS.PHASECHK.TRANS64 P1, [R3+URZ+0xb0], R0 ;  /* 0x0000b000030095a7 */ /* 0x000ea400080210ff */
[----:B--2---:R-:W-:Y:S05]  /*cf00*/  @!P1 BRA `(.L_x_118) ;  /* 0xfffffffc00f09947 */ /* 0x004fea000383ffff */
[----:B------:R-:W-:Y:S05]  /*cf10*/  BRA `(.L_x_117) ;  /* 0xffffff9800b87947 */ /* 0x000fea000383ffff */
.L_x_120:
[----:B--2---:R2:W4:Y:S02]  /*cf20*/  SYNCS.PHASECHK.TRANS64.TRYWAIT P0, [R163+URZ+0x120], R2 ;  /* 0x00012002a30075a7 */ /* 0x00452400080011ff */
[----:B----4-:R-:W-:Y:S05]  /*cf30*/  @!P0 NANOSLEEP.SYNCS 0x989680 ;  /* 0x009896800000895d */ /* 0x010fea0003900000 */
[----:B------:R-:W4:Y:S02]  /*cf40*/  @!P0 SYNCS.PHASECHK.TRANS64 P0, [R163+URZ+0x120], R2 ;  /* 0x00012002a30085a7 */ /* 0x000f2400080010ff */
[----:B----4-:R-:W-:Y:S05]  /*cf50*/  @!P0 BRA `(.L_x_120) ;  /* 0xfffffffc00f08947 */ /* 0x010fea000383ffff */
[----:B------:R-:W-:Y:S05]  /*cf60*/  BRA `(.L_x_119) ;  /* 0xffffff9c00147947 */ /* 0x000fea000383ffff */
.L_x_129:
[----:B--2---:R2:W3:Y:S02]  /*cf70*/  SYNCS.PHASECHK.TRANS64.TRYWAIT P0, [R191+URZ+0xb0], R0 ;  /* 0x0000b000bf0075a7 */ /* 0x0044e400080011ff */
[----:B---3--:R-:W-:Y:S05]  /*cf80*/  @!P0 NANOSLEEP.SYNCS 0x989680 ;  /* 0x009896800000895d */ /* 0x008fea0003900000 */
[----:B------:R-:W3:Y:S02]  /*cf90*/  @!P0 SYNCS.PHASECHK.TRANS64 P0, [R191+URZ+0xb0], R0 ;  /* 0x0000b000bf0085a7 */ /* 0x000ee400080010ff */
[----:B---3--:R-:W-:Y:S05]  /*cfa0*/  @!P0 BRA `(.L_x_129) ;  /* 0xfffffffc00f08947 */ /* 0x008fea000383ffff */
[----:B------:R-:W-:Y:S05]  /*cfb0*/  BRA `(.L_x_128) ;  /* 0xffffffb000207947 */ /* 0x000fea000383ffff */
.L_x_138:
[----:B--2---:R2:W3:Y:S02]  /*cfc0*/  SYNCS.PHASECHK.TRANS64.TRYWAIT P0, [R0+URZ+0xb0], R7 ;  /* 0x0000b007000075a7 */ /* 0x0044e400080011ff */
[----:B---3--:R-:W-:Y:S05]  /*cfd0*/  @!P0 NANOSLEEP.SYNCS 0x989680 ;  /* 0x009896800000895d */ /* 0x008fea0003900000 */
[----:B------:R-:W3:Y:S02]  /*cfe0*/  @!P0 SYNCS.PHASECHK.TRANS64 P0, [R0+URZ+0xb0], R7 ;  /* 0x0000b007000085a7 */ /* 0x000ee400080010ff */
[----:B---3--:R-:W-:Y:S05]  /*cff0*/  @!P0 BRA `(.L_x_138) ;  /* 0xfffffffc00f08947 */ /* 0x008fea000383ffff */
[----:B------:R-:W-:Y:S05]  /*d000*/  BRA `(.L_x_137) ;  /* 0xffffffc400787947 */ /* 0x000fea000383ffff */
.L_x_147:
[----:B--2---:R2:W3:Y:S02]  /*d010*/  SYNCS.PHASECHK.TRANS64.TRYWAIT P0, [R0+URZ+0xb0], R5 ;  /* 0x0000b005000075a7 */ /* 0x0044e400080011ff */
[----:B---3--:R-:W-:Y:S05]  /*d020*/  @!P0 NANOSLEEP.SYNCS 0x989680 ;  /* 0x009896800000895d */ /* 0x008fea0003900000 */
[----:B------:R-:W3:Y:S02]  /*d030*/  @!P0 SYNCS.PHASECHK.TRANS64 P0, [R0+URZ+0xb0], R5 ;  /* 0x0000b005000085a7 */ /* 0x000ee400080010ff */
[----:B---3--:R-:W-:Y:S05]  /*d040*/  @!P0 BRA `(.L_x_147) ;  /* 0xfffffffc00f08947 */ /* 0x008fea000383ffff */
[----:B------:R-:W-:Y:S05]  /*d050*/  BRA `(.L_x_146) ;  /* 0xffffffd800dc7947 */ /* 0x000fea000383ffff */
        .weak           $__internal_0_$__cuda_sm10x_tcgen05_guardrail_trap_col_being_dealloced_not_returned_by_alloc
        .type           $__internal_0_$__cuda_sm10x_tcgen05_guardrail_trap_col_being_dealloced_not_returned_by_alloc,@function
        .size           $__internal_0_$__cuda_sm10x_tcgen05_guardrail_trap_col_being_dealloced_not_returned_by_alloc,($__internal_1_$__cuda_sm10x_tcgen05_guardrail_trap_phase_invalid_during_alloc - $__internal_0_$__cuda_sm10x_tcgen05_guardrail_trap_col_being_dealloced_not_returned_by_alloc)
$__internal_0_$__cuda_sm10x_tcgen05_guardrail_trap_col_being_dealloced_not_returned_by_alloc:
[----:B------:R-:W-:Y:S05]  /*d060*/  BPT.TRAP 0x1 ;  /* 0x000000040000795c */ /* 0x000fea0000300000 */
[----:B------:R-:W-:-:S04]  /*d070*/  HFMA2 R3, -RZ, RZ, 0, 0 ;  /* 0x00000000ff037431 */ /* 0x000fc800000001ff */
[----:B------:R-:W-:Y:S05]  /*d080*/  RET.REL.NODEC R2 `(_ZN7cutlass13device_kernelINS_4gemm6kernel13GemmUniversalIN4cute5tupleIJiiiiEEENS1_10collective13CollectiveMmaINS1_35MainloopSm100TmaUmmaWarpSpecializedILi11ELi2ELi2ENS5_IJNS4_1CILi4EEENSA_ILi1EEESC_EEEEENS5_IJNSA_ILi256EEESF_NSA_ILi64EEEEEENS_12float_e4m3_tENS5_IJlSC_lEEESI_SJ_NS4_8TiledMMAINS4_8MMA_AtomIJNS4_10MMA_TraitsINS4_25SM100_MMA_F8F6F4_2x1SM_SSEJSI_SI_fSF_SF_NS4_17integral_constantINS4_4UMMA5MajorELSQ_0EEESR_NSO_INSP_7ScaleInELSS_0EEEST_EEEEEENS4_6LayoutINS5_IJSC_SC_SC_EEENS5_IJNSA_ILi0EEESY_SY_EEEEENS5_IJNS4_10UnderscoreES11_S11_EEEEENS4_18SM100_TMA_2SM_LOADENS4_14ComposedLayoutINS4_7SwizzleILi2ELi4ELi3EEENS4_18smem_ptr_flag_bitsILi8EEENSW_INS5_IJNSA_ILi8EEESG_EEENS5_IJSG_SC_EEEEEEEvNS4_8identityENS4_28SM100_TMA_2SM_LOAD_MULTICASTES1E_vS1F_EENS_8epilogue10collective18CollectiveEpilogueINS1I_23Sm100TmaWarpSpecializedILi4ELi2ELi64ELb0ELb0EEEJNS5_IJNSA_ILi128EEESF_SG_EEENS5_IJNSW_IS1N_SC_EENSW_ISG_SC_EEEEESI_SJ_SI_SJ_NS1I_6fusion15FusionCallbacksIS1M_NS1S_17LinearCombinationISI_fSI_fLNS_15FloatRoundStyleE2EEES1O_S1R_JEEENS4_5SM1004TMEM4LOAD26SM100_TMEM_LOAD_32dp32b64xENS4_13SM90_TMA_LOADES1E_NS4_39AutoVectorizingCopyWithAssumedAlignmentILi128EEENS4_14SM90_TMA_STOREES1E_S24_S24_EEEvvEEEEvNT_6ParamsE) ;  /* 0xffffff2c02dc7950 */ /* 0x000fea0003c3ffff */
        .weak           $__internal_1_$__cuda_sm10x_tcgen05_guardrail_trap_phase_invalid_during_alloc
        .type           $__internal_1_$__cuda_sm10x_tcgen05_guardrail_trap_phase_invalid_during_alloc,@function
        .size           $__internal_1_$__cuda_sm10x_tcgen05_guardrail_trap_phase_invalid_during_alloc,($__internal_2_$__cuda_sm10x_tcgen05_guardrail_trap_unallocated_columns_being_dealloced - $__internal_1_$__cuda_sm10x_tcgen05_guardrail_trap_phase_invalid_during_alloc)
$__internal_1_$__cuda_sm10x_tcgen05_guardrail_trap_phase_invalid_during_alloc:
[----:B------:R-:W-:Y:S05]  /*d090*/  BPT.TRAP 0x1 ;  /* 0x000000040000795c */ /* 0x000fea0000300000 */
[----:B------:R-:W-:-:S04]  /*d0a0*/  MOV R5, 0x0 ;  /* 0x0000000000057802 */ /* 0x000fc80000000f00 */
[----:B------:R-:W-:Y:S05]  /*d0b0*/  RET.REL.NODEC R4 `(_ZN7cutlass13device_kernelINS_4gemm6kernel13GemmUniversalIN4cute5tupleIJiiiiEEENS1_10collective13CollectiveMmaINS1_35MainloopSm100TmaUmmaWarpSpecializedILi11ELi2ELi2ENS5_IJNS4_1CILi4EEENSA_ILi1EEESC_EEEEENS5_IJNSA_ILi256EEESF_NSA_ILi64EEEEEENS_12float_e4m3_tENS5_IJlSC_lEEESI_SJ_NS4_8TiledMMAINS4_8MMA_AtomIJNS4_10MMA_TraitsINS4_25SM100_MMA_F8F6F4_2x1SM_SSEJSI_SI_fSF_SF_NS4_17integral_constantINS4_4UMMA5MajorELSQ_0EEESR_NSO_INSP_7ScaleInELSS_0EEEST_EEEEEENS4_6LayoutINS5_IJSC_SC_SC_EEENS5_IJNSA_ILi0EEESY_SY_EEEEENS5_IJNS4_10UnderscoreES11_S11_EEEEENS4_18SM100_TMA_2SM_LOADENS4_14ComposedLayoutINS4_7SwizzleILi2ELi4ELi3EEENS4_18smem_ptr_flag_bitsILi8EEENSW_INS5_IJNSA_ILi8EEESG_EEENS5_IJSG_SC_EEEEEEEvNS4_8identityENS4_28SM100_TMA_2SM_LOAD_MULTICASTES1E_vS1F_EENS_8epilogue10collective18CollectiveEpilogueINS1I_23Sm100TmaWarpSpecializedILi4ELi2ELi64ELb0ELb0EEEJNS5_IJNSA_ILi128EEESF_SG_EEENS5_IJNSW_IS1N_SC_EENSW_ISG_SC_EEEEESI_SJ_SI_SJ_NS1I_6fusion15FusionCallbacksIS1M_NS1S_17LinearCombinationISI_fSI_fLNS_15FloatRoundStyleE2EEES1O_S1R_JEEENS4_5SM1004TMEM4LOAD26SM100_TMEM_LOAD_32dp32b64xENS4_13SM90_TMA_LOADES1E_NS4_39AutoVectorizingCopyWithAssumedAlignmentILi128EEENS4_14SM90_TMA_STOREES1E_S24_S24_EEEvvEEEEvNT_6ParamsE) ;  /* 0xffffff2c04d07950 */ /* 0x000fea0003c3ffff */
        .weak           $__internal_2_$__cuda_sm10x_tcgen05_guardrail_trap_unallocated_columns_being_dealloced
        .type           $__internal_2_$__cuda_sm10x_tcgen05_guardrail_trap_unallocated_columns_being_dealloced,@function
        .size           $__internal_2_$__cuda_sm10x_tcgen05_guardrail_trap_unallocated_columns_being_dealloced,(.L_x_210 - $__internal_2_$__cuda_sm10x_tcgen05_guardrail_trap_unallocated_columns_being_dealloced)
$__internal_2_$__cuda_sm10x_tcgen05_guardrail_trap_unallocated_columns_being_dealloced:
[----:B------:R-:W-:Y:S05]  /*d0c0*/  BPT.TRAP 0x1 ;  /* 0x000000040000795c */ /* 0x000fea0000300000 */
[----:B------:R-:W-:-:S04]  /*d0d0*/  HFMA2 R3, -RZ, RZ, 0, 0 ;  /* 0x00000000ff037431 */ /* 0x000fc800000001ff */
[----:B------:R-:W-:Y:S05]  /*d0e0*/  RET.REL.NODEC R2 `(_ZN7cutlass13device_kernelINS_4gemm6kernel13GemmUniversalIN4cute5tupleIJiiiiEEENS1_10collective13CollectiveMmaINS1_35MainloopSm100TmaUmmaWarpSpecializedILi11ELi2ELi2ENS5_IJNS4_1CILi4EEENSA_ILi1EEESC_EEEEENS5_IJNSA_ILi256EEESF_NSA_ILi64EEEEEENS_12float_e4m3_tENS5_IJlSC_lEEESI_SJ_NS4_8TiledMMAINS4_8MMA_AtomIJNS4_10MMA_TraitsINS4_25SM100_MMA_F8F6F4_2x1SM_SSEJSI_SI_fSF_SF_NS4_17integral_constantINS4_4UMMA5MajorELSQ_0EEESR_NSO_INSP_7ScaleInELSS_0EEEST_EEEEEENS4_6LayoutINS5_IJSC_SC_SC_EEENS5_IJNSA_ILi0EEESY_SY_EEEEENS5_IJNS4_10UnderscoreES11_S11_EEEEENS4_18SM100_TMA_2SM_LOADENS4_14ComposedLayoutINS4_7SwizzleILi2ELi4ELi3EEENS4_18smem_ptr_flag_bitsILi8EEENSW_INS5_IJNSA_ILi8EEESG_EEENS5_IJSG_SC_EEEEEEEvNS4_8identityENS4_28SM100_TMA_2SM_LOAD_MULTICASTES1E_vS1F_EENS_8epilogue10collective18CollectiveEpilogueINS1I_23Sm100TmaWarpSpecializedILi4ELi2ELi64ELb0ELb0EEEJNS5_IJNSA_ILi128EEESF_SG_EEENS5_IJNSW_IS1N_SC_EENSW_ISG_SC_EEEEESI_SJ_SI_SJ_NS1I_6fusion15FusionCallbacksIS1M_NS1S_17LinearCombinationISI_fSI_fLNS_15FloatRoundStyleE2EEES1O_S1R_JEEENS4_5SM1004TMEM4LOAD26SM100_TMEM_LOAD_32dp32b64xENS4_13SM90_TMA_LOADES1E_NS4_39AutoVectorizingCopyWithAssumedAlignmentILi128EEENS4_14SM90_TMA_STOREES1E_S24_S24_EEEvvEEEEvNT_6ParamsE) ;  /* 0xffffff2c02c47950 */ /* 0x000fea0003c3ffff */
.L_x_209:
[----:B------:R-:W-:-:S00]  /*d0f0*/  BRA `(.L_x_209) ;  /* 0xfffffffc00fc7947 */ /* 0x000fc0000383ffff */
[----:B------:R-:W-:-:S00]  /*d100*/  NOP ;  /* 0x0000000000007918 */ /* 0x000fc00000000000 */
[----:B------:R-:W-:-:S00]  /*d110*/  NOP ;  /* 0x0000000000007918 */ /* 0x000fc00000000000 */
[----:B------:R-:W-:-:S00]  /*d120*/  NOP ;  /* 0x0000000000007918 */ /* 0x000fc00000000000 */
[----:B------:R-:W-:-:S00]  /*d130*/  NOP ;  /* 0x0000000000007918 */ /* 0x000fc00000000000 */
[----:B------:R-:W-:-:S00]  /*d140*/  NOP ;  /* 0x0000000000007918 */ /* 0x000fc00000000000 */
[----:B------:R-:W-:-:S00]  /*d150*/  NOP ;  /* 0x0000000000007918 */ /* 0x000fc00000000000 */
[----:B------:R-:W-:-:S00]  /*d160*/  NOP ;  /* 0x0000000000007918 */ /* 0x000fc00000000000 */
[----:B------:R-:W-:-:S00]  /*d170*/  NOP ;  /* 0x0000000000007918 */ /* 0x000fc00000000000 */
.L_x_210:


//--------------------- .nv.global.init           --------------------------
	.section	.nv.global.init,"aw",@progbits
.nv.global.init:
	.type		$str$27,@object
	.size		$str$27,($str$28 - $str$27)
$str$27:
        /*0000*/ 	.byte	0x28, 0x61, 0x64, 0x64, 0x72, 0x65, 0x73, 0x73, 0x20, 0x26, 0x20, 0x6d, 0x61, 0x73, 0x6b, 0x29
        /*0010*/ 	.byte	0x20, 0x3d, 0x3d, 0x20, 0x30, 0x00
	.type		$str$28,@object
	.size		$str$28,($str$26 - $str$28)
$str$28:
        /*0016*/ 	.byte	0x2f, 0x74, 0x6d, 0x70, 0x2f, 0x63, 0x75, 0x74, 0x6c, 0x61, 0x73, 0x73, 0x5f, 0x73, 0x77, 0x65
        /*0026*/ 	.byte	0x65, 0x70, 0x5f, 0x73, 0x72, 0x63, 0x2f, 0x69, 0x6e, 0x63, 0x6c, 0x75, 0x64, 0x65, 0x2f, 0x63
        /*0036*/ 	.byte	0x75, 0x74, 0x65, 0x2f, 0x70, 0x6f, 0x69, 0x6e, 0x74, 0x65, 0x72, 0x5f, 0x66, 0x6c, 0x61, 0x67
        /*0046*/ 	.byte	0x67, 0x65, 0x64, 0x2e, 0x68, 0x70, 0x70, 0x00
	.type		$str$26,@object
	.size		$str$26,($str$25 - $str$26)
$str$26:
        /*004e*/ 	.byte	0x2f, 0x74, 0x6d, 0x70, 0x2f, 0x63, 0x75, 0x74, 0x6c, 0x61, 0x73, 0x73, 0x5f, 0x73, 0x77, 0x65
        /*005e*/ 	.byte	0x65, 0x70, 0x5f, 0x73, 0x72, 0x63, 0x2f, 0x69, 0x6e, 0x63, 0x6c, 0x75, 0x64, 0x65, 0x2f, 0x63
        /*006e*/ 	.byte	0x75, 0x74, 0x65, 0x2f, 0x61, 0x74, 0x6f, 0x6d, 0x2f, 0x63, 0x6f, 0x70, 0x79, 0x5f, 0x74, 0x72
        /*007e*/ 	.byte	0x61, 0x69, 0x74, 0x73, 0x5f, 0x73, 0x6d, 0x31, 0x30, 0x30, 0x2e, 0x68, 0x70, 0x70, 0x00
	.type		$str$25,@object
	.size		$str$25,(__unnamed_1 - $str$25)
$str$25:
        /*008d*/ 	.byte	0x28, 0x28, 0x75, 0x69, 0x6e, 0x74, 0x33, 0x32, 0x5f, 0x74, 0x28, 0x74, 0x68, 0x72, 0x65, 0x61
        /*009d*/ 	.byte	0x64, 0x49, 0x64, 0x78, 0x2e, 0x78, 0x29, 0x20, 0x2f, 0x20, 0x33, 0x32, 0x29, 0x20, 0x25, 0x20
        /*00ad*/ 	.byte	0x34, 0x29, 0x20, 0x3d, 0x3d, 0x20, 0x28, 0x28, 0x28, 0x74, 0x6d, 0x65, 0x6d, 0x5f, 0x61, 0x64
        /*00bd*/ 	.byte	0x64, 0x72, 0x20, 0x3e, 0x3e, 0x20, 0x31, 0x36, 0x29, 0x20, 0x2f, 0x20, 0x33, 0x32, 0x29, 0x20
        /*00cd*/ 	.byte	0x25, 0x20, 0x34, 0x29, 0x00
	.type		__unnamed_1,@object
	.size		__unnamed_1,(__unnamed_2 - __unnamed_1)
__unnamed_1:
        /*00d2*/ 	.byte	0x61, 0x75, 0x74, 0x6f, 0x20, 0x63, 0x75, 0x74, 0x65, 0x3a, 0x3a, 0x61, 0x73, 0x5f, 0x70, 0x6f
        /* <DEDUP_REMOVED lines=24> */
        /*0262*/ 	.byte	0x43, 0x3c, 0x38, 0x31, 0x39, 0x32, 0x3e, 0x3e, 0x3e, 0x3e, 0x5d, 0x00
	.type		__unnamed_2,@object
	.size		__unnamed_2,(__unnamed_3 - __unnamed_2)
__unnamed_2:
        /* <DEDUP_REMOVED lines=26> */
	.type		__unnamed_3,@object
	.size		__unnamed_3,(.L_3 - __unnamed_3)
__unnamed_3:
        /* <DEDUP_REMOVED lines=42> */
        /*06aa*/ 	.byte	0x3e, 0x3e, 0x3e, 0x3e, 0x5d, 0x00
.L_3:


//--------------------- .nv.shared._ZN7cutlass13device_kernelINS_4gemm6kernel13GemmUniversalIN4cute5tupleIJiiiiEEENS1_10collective13CollectiveMmaINS1_35MainloopSm100TmaUmmaWarpSpecializedILi11ELi2ELi2ENS5_IJNS4_1CILi4EEENSA_ILi1EEESC_EEEEENS5_IJNSA_ILi256EEESF_NSA_ILi64EEEEEENS_12float_e4m3_tENS5_IJlSC_lEEESI_SJ_NS4_8TiledMMAINS4_8MMA_AtomIJNS4_10MMA_TraitsINS4_25SM100_MMA_F8F6F4_2x1SM_SSEJSI_SI_fSF_SF_NS4_17integral_constantINS4_4UMMA5MajorELSQ_0EEESR_NSO_INSP_7ScaleInELSS_0EEEST_EEEEEENS4_6LayoutINS5_IJSC_SC_SC_EEENS5_IJNSA_ILi0EEESY_SY_EEEEENS5_IJNS4_10UnderscoreES11_S11_EEEEENS4_18SM100_TMA_2SM_LOADENS4_14ComposedLayoutINS4_7SwizzleILi2ELi4ELi3EEENS4_18smem_ptr_flag_bitsILi8EEENSW_INS5_IJNSA_ILi8EEESG_EEENS5_IJSG_SC_EEEEEEEvNS4_8identityENS4_28SM100_TMA_2SM_LOAD_MULTICASTES1E_vS1F_EENS_8epilogue10collective18CollectiveEpilogueINS1I_23Sm100TmaWarpSpecializedILi4ELi2ELi64ELb0ELb0EEEJNS5_IJNSA_ILi128EEESF_SG_EEENS5_IJNSW_IS1N_SC_EENSW_ISG_SC_EEEEESI_SJ_SI_SJ_NS1I_6fusion15FusionCallbacksIS1M_NS1S_17LinearCombinationISI_fSI_fLNS_15FloatRoundStyleE2EEES1O_S1R_JEEENS4_5SM1004TMEM4LOAD26SM100_TMEM_LOAD_32dp32b64xENS4_13SM90_TMA_LOADES1E_NS4_39AutoVectorizingCopyWithAssumedAlignmentILi128EEENS4_14SM90_TMA_STOREES1E_S24_S24_EEEvvEEEEvNT_6ParamsE --------------------------
	.section	.nv.shared._ZN7cutlass13device_kernelINS_4gemm6kernel13GemmUniversalIN4cute5tupleIJiiiiEEENS1_10collective13CollectiveMmaINS1_35MainloopSm100TmaUmmaWarpSpecializedILi11ELi2ELi2ENS5_IJNS4_1CILi4EEENSA_ILi1EEESC_EEEEENS5_IJNSA_ILi256EEESF_NSA_ILi64EEEEEENS_12float_e4m3_tENS5_IJlSC_lEEESI_SJ_NS4_8TiledMMAINS4_8MMA_AtomIJNS4_10MMA_TraitsINS4_25SM100_MMA_F8F6F4_2x1SM_SSEJSI_SI_fSF_SF_NS4_17integral_constantINS4_4UMMA5MajorELSQ_0EEESR_NSO_INSP_7ScaleInELSS_0EEEST_EEEEEENS4_6LayoutINS5_IJSC_SC_SC_EEENS5_IJNSA_ILi0EEESY_SY_EEEEENS5_IJNS4_10UnderscoreES11_S11_EEEEENS4_18SM100_TMA_2SM_LOADENS4_14ComposedLayoutINS4_7SwizzleILi2ELi4ELi3EEENS4_18smem_ptr_flag_bitsILi8EEENSW_INS5_IJNSA_ILi8EEESG_EEENS5_IJSG_SC_EEEEEEEvNS4_8identityENS4_28SM100_TMA_2SM_LOAD_MULTICASTES1E_vS1F_EENS_8epilogue10collective18CollectiveEpilogueINS1I_23Sm100TmaWarpSpecializedILi4ELi2ELi64ELb0ELb0EEEJNS5_IJNSA_ILi128EEESF_SG_EEENS5_IJNSW_IS1N_SC_EENSW_ISG_SC_EEEEESI_SJ_SI_SJ_NS1I_6fusion15FusionCallbacksIS1M_NS1S_17LinearCombinationISI_fSI_fLNS_15FloatRoundStyleE2EEES1O_S1R_JEEENS4_5SM1004TMEM4LOAD26SM100_TMEM_LOAD_32dp32b64xENS4_13SM90_TMA_LOADES1E_NS4_39AutoVectorizingCopyWithAssumedAlignmentILi128EEENS4_14SM90_TMA_STOREES1E_S24_S24_EEEvvEEEEvNT_6ParamsE,"aw",@nobits
	.sectionflags	@""
	.align	16
	.zero		1024


//--------------------- .nv.shared.reserved.0     --------------------------
	.section	.nv.shared.reserved.0,"aw",@nobits
	.weak		__nv_reservedSMEM_offset_0_alias
	.size		__nv_reservedSMEM_offset_0_alias, 0, 64
	.other		__nv_reservedSMEM_offset_0_alias,@"STO_CUDA_RESERVED_SHARED STV_DEFAULT"
__nv_reservedSMEM_offset_0_alias:
	.zero		0
.nv.shared.reserved.0:
	.zero		64
	.weak		__nv_reservedSMEM_tcgen05_partition
	.type		__nv_reservedSMEM_tcgen05_partition,@object
	.size		__nv_reservedSMEM_tcgen05_partition,(.L_0 - __nv_reservedSMEM_tcgen05_partition)
__nv_reservedSMEM_tcgen05_partition:
	.zero		32
.L_0:


//--------------------- .nv.global                --------------------------
	.section	.nv.global,"aw",@nobits
.nv.global:
	.type		_ZN40_INTERNAL_dd292e8f_4_k_cu_dd29c72c_312484cute1_E,@object
	.size		_ZN40_INTERNAL_dd292e8f_4_k_cu_dd29c72c_312484cute1_E,(_ZN40_INTERNAL_dd292e8f_4_k_cu_dd29c72c_312484cuda3std3__45__cpo6cbeginE - _ZN40_INTERNAL_dd292e8f_4_k_cu_dd29c72c_312484cute1_E)
_ZN40_INTERNAL_dd292e8f_4_k_cu_dd29c72c_312484cute1_E:
	.zero		1
	.type		_ZN40_INTERNAL_dd292e8f_4_k_cu_dd29c72c_312484cuda3std3__45__cpo6cbeginE,@object
	.size		_ZN40_INTERNAL_dd292e8f_4_k_cu_dd29c72c_312484cuda3std3__45__cpo6cbeginE,(_ZN40_INTERNAL_dd292e8f_4_k_cu_dd29c72c_312484cuda3std3__48in_placeE - _ZN40_INTERNAL_dd292e8f_4_k_cu_dd29c72c_312484cuda3std3__45__cpo6cbeginE)
_ZN40_INTERNAL_dd292e8f_4_k_cu_dd29c72c_312484cuda3std3__45__cpo6cbeginE:
	.zero		1
	.type		_ZN40_INTERNAL_dd292e8f_4_k_cu_dd29c72c_312484cuda3std3__48in_placeE,@object
	.size		_ZN40_INTERNAL_dd292e8f_4_k_cu_dd29c72c_312484cuda3std3__48in_placeE,(_ZN40_INTERNAL_dd292e8f_4_k_cu_dd29c72c_312484cuda3std6ranges3__45__cpo9iter_moveE - _ZN40_INTERNAL_dd292e8f_4_k_cu_dd29c72c_312484cuda3std3__48in_placeE)
_ZN40_INTERNAL_dd292e8f_4_k_cu_dd29c72c_312484cuda3std3__48in_placeE:
	.zero		1
	.type		_ZN40_INTERNAL_dd292e8f_4_k_cu_dd29c72c_312484cuda3std6ranges3__45__cpo9iter_moveE,@object
	.size		_ZN40_INTERNAL_dd292e8f_4_k_cu_dd29c72c_312484cuda3std6ranges3__45__cpo9iter_moveE,(_ZN40_INTERNAL_dd292e8f_4_k_cu_dd29c72c_312484cuda3std3__45__cpo5beginE - _ZN40_INTERNAL_dd292e8f_4_k_cu_dd29c72c_312484cuda3std6ranges3__45__cpo9iter_moveE)
_ZN40_INTERNAL_dd292e8f_4_k_cu_dd29c72c_312484cuda3std6ranges3__45__cpo9iter_moveE:
	.zero		1
	.type		_ZN40_INTERNAL_dd292e8f_4_k_cu_dd29c72c_312484cuda3std3__45__cpo5beginE,@object
	.size		_ZN40_INTERNAL_dd292e8f_4_k_cu_dd29c72c_312484cuda3std3__45__cpo5beginE,(_ZN40_INTERNAL_dd292e8f_4_k_cu_dd29c72c_312484cuda3std3__442_GLOBAL__N__dd292e8f_4_k_cu_dd29c72c_312486ignoreE - _ZN40_INTERNAL_dd292e8f_4_k_cu_dd29c72c_312484cuda3std3__45__cpo5beginE)
_ZN40_INTERNAL_dd292e8f_4_k_cu_dd29c72c_312484cuda3std3__45__cpo5beginE:
	.zero		1
	.type		_ZN40_INTERNAL_dd292e8f_4_k_cu_dd29c72c_312484cuda3std3__442_GLOBAL__N__dd292e8f_4_k_cu_dd29c72c_312486ignoreE,@object
	.size		_ZN40_INTERNAL_dd292e8f_4_k_cu_dd29c72c_312484cuda3std3__442_GLOBAL__N__dd292e8f_4_k_cu_dd29c72c_312486ignoreE,(_ZN40_INTERNAL_dd292e8f_4_k_cu_dd29c72c_312484cute7productE - _ZN40_INTERNAL_dd292e8f_4_k_cu_dd29c72c_312484cuda3std3__442_GLOBAL__N__dd292e8f_4_k_cu_dd29c72c_312486ignoreE)
_ZN40_INTERNAL_dd292e8f_4_k_cu_dd29c72c_312484cuda3std3__442_GLOBAL__N__dd292e8f_4_k_cu_dd29c72c_312486ignoreE:
	.zero		1
	.type		_ZN40_INTERNAL_dd292e8f_4_k_cu_dd29c72c_312484cute7productE,@object
	.size		_ZN40_INTERNAL_dd292e8f_4_k_cu_dd29c72c_312484cute7productE,(_ZN40_INTERNAL_dd292e8f_4_k_cu_dd29c72c_312484cuda3std3__45__cpo3endE - _ZN40_INTERNAL_dd292e8f_4_k_cu_dd29c72c_312484cute7productE)
_ZN40_INTERNAL_dd292e8f_4_k_cu_dd29c72c_312484cute7productE:
	.zero		1
	.type		_ZN40_INTERNAL_dd292e8f_4_k_cu_dd29c72c_312484cuda3std3__45__cpo3endE,@object
	.size		_ZN40_INTERNAL_dd292e8f_4_k_cu_dd29c72c_312484cuda3std3__45__cpo3endE,(_ZN40_INTERNAL_dd292e8f_4_k_cu_dd29c72c_312484cuda3std3__419piecewise_constructE - _ZN40_INTERNAL_dd292e8f_4_k_cu_dd29c72c_312484cuda3std3__45__cpo3endE)
_ZN40_INTERNAL_dd292e8f_4_k_cu_dd29c72c_312484cuda3std3__45__cpo3endE:
	.zero		1
	.type		_ZN40_INTERNAL_dd292e8f_4_k_cu_dd29c72c_312484cuda3std3__419piecewise_constructE,@object
	.size		_ZN40_INTERNAL_dd292e8f_4_k_cu_dd29c72c_312484cuda3std3__419piecewise_constructE,(_ZN40_INTERNAL_dd292e8f_4_k_cu_dd29c72c_312484cuda3std3__45__cpo4cendE - _ZN40_INTERNAL_dd292e8f_4_k_cu_dd29c72c_312484cuda3std3__419piecewise_constructE)
_ZN40_INTERNAL_dd292e8f_4_k_cu_dd29c72c_312484cuda3std3__419piecewise_constructE:
	.zero		1
	.type		_ZN40_INTERNAL_dd292e8f_4_k_cu_dd29c72c_312484cuda3std3__45__cpo4cendE,@object
	.size		_ZN40_INTERNAL_dd292e8f_4_k_cu_dd29c72c_312484cuda3std3__45__cpo4cendE,(_ZN40_INTERNAL_dd292e8f_4_k_cu_dd29c72c_312484cuda3std6ranges3__45__cpo4swapE - _ZN40_INTERNAL_dd292e8f_4_k_cu_dd29c72c_312484cuda3std3__45__cpo4cendE)
_ZN40_INTERNAL_dd292e8f_4_k_cu_dd29c72c_312484cuda3std3__45__cpo4cendE:
	.zero		1
	.type		_ZN40_INTERNAL_dd292e8f_4_k_cu_dd29c72c_312484cuda3std6ranges3__45__cpo4swapE,@object
	.size		_ZN40_INTERNAL_dd292e8f_4_k_cu_dd29c72c_312484cuda3std6ranges3__45__cpo4swapE,(.L_11 - _ZN40_INTERNAL_dd292e8f_4_k_cu_dd29c72c_312484cuda3std6ranges3__45__cpo4swapE)
_ZN40_INTERNAL_dd292e8f_4_k_cu_dd29c72c_312484cuda3std6ranges3__45__cpo4swapE:
	.zero		1
.L_11:


//--------------------- .nv.constant0._ZN7cutlass13device_kernelINS_4gemm6kernel13GemmUniversalIN4cute5tupleIJiiiiEEENS1_10collective13CollectiveMmaINS1_35MainloopSm100TmaUmmaWarpSpecializedILi11ELi2ELi2ENS5_IJNS4_1CILi4EEENSA_ILi1EEESC_EEEEENS5_IJNSA_ILi256EEESF_NSA_ILi64EEEEEENS_12float_e4m3_tENS5_IJlSC_lEEESI_SJ_NS4_8TiledMMAINS4_8MMA_AtomIJNS4_10MMA_TraitsINS4_25SM100_MMA_F8F6F4_2x1SM_SSEJSI_SI_fSF_SF_NS4_17integral_constantINS4_4UMMA5MajorELSQ_0EEESR_NSO_INSP_7ScaleInELSS_0EEEST_EEEEEENS4_6LayoutINS5_IJSC_SC_SC_EEENS5_IJNSA_ILi0EEESY_SY_EEEEENS5_IJNS4_10UnderscoreES11_S11_EEEEENS4_18SM100_TMA_2SM_LOADENS4_14ComposedLayoutINS4_7SwizzleILi2ELi4ELi3EEENS4_18smem_ptr_flag_bitsILi8EEENSW_INS5_IJNSA_ILi8EEESG_EEENS5_IJSG_SC_EEEEEEEvNS4_8identityENS4_28SM100_TMA_2SM_LOAD_MULTICASTES1E_vS1F_EENS_8epilogue10collective18CollectiveEpilogueINS1I_23Sm100TmaWarpSpecializedILi4ELi2ELi64ELb0ELb0EEEJNS5_IJNSA_ILi128EEESF_SG_EEENS5_IJNSW_IS1N_SC_EENSW_ISG_SC_EEEEESI_SJ_SI_SJ_NS1I_6fusion15FusionCallbacksIS1M_NS1S_17LinearCombinationISI_fSI_fLNS_15FloatRoundStyleE2EEES1O_S1R_JEEENS4_5SM1004TMEM4LOAD26SM100_TMEM_LOAD_32dp32b64xENS4_13SM90_TMA_LOADES1E_NS4_39AutoVectorizingCopyWithAssumedAlignmentILi128EEENS4_14SM90_TMA_STOREES1E_S24_S24_EEEvvEEEEvNT_6ParamsE --------------------------
	.section	.nv.constant0._ZN7cutlass13device_kernelINS_4gemm6kernel13GemmUniversalIN4cute5tupleIJiiiiEEENS1_10collective13CollectiveMmaINS1_35MainloopSm100TmaUmmaWarpSpecializedILi11ELi2ELi2ENS5_IJNS4_1CILi4EEENSA_ILi1EEESC_EEEEENS5_IJNSA_ILi256EEESF_NSA_ILi64EEEEEENS_12float_e4m3_tENS5_IJlSC_lEEESI_SJ_NS4_8TiledMMAINS4_8MMA_AtomIJNS4_10MMA_TraitsINS4_25SM100_MMA_F8F6F4_2x1SM_SSEJSI_SI_fSF_SF_NS4_17integral_constantINS4_4UMMA5MajorELSQ_0EEESR_NSO_INSP_7ScaleInELSS_0EEEST_EEEEEENS4_6LayoutINS5_IJSC_SC_SC_EEENS5_IJNSA_ILi0EEESY_SY_EEEEENS5_IJNS4_10UnderscoreES11_S11_EEEEENS4_18SM100_TMA_2SM_LOADENS4_14ComposedLayoutINS4_7SwizzleILi2ELi4ELi3EEENS4_18smem_ptr_flag_bitsILi8EEENSW_INS5_IJNSA_ILi8EEESG_EEENS5_IJSG_SC_EEEEEEEvNS4_8identityENS4_28SM100_TMA_2SM_LOAD_MULTICASTES1E_vS1F_EENS_8epilogue10collective18CollectiveEpilogueINS1I_23Sm100TmaWarpSpecializedILi4ELi2ELi64ELb0ELb0EEEJNS5_IJNSA_ILi128EEESF_SG_EEENS5_IJNSW_IS1N_SC_EENSW_ISG_SC_EEEEESI_SJ_SI_SJ_NS1I_6fusion15FusionCallbacksIS1M_NS1S_17LinearCombinationISI_fSI_fLNS_15FloatRoundStyleE2EEES1O_S1R_JEEENS4_5SM1004TMEM4LOAD26SM100_TMEM_LOAD_32dp32b64xENS4_13SM90_TMA_LOADES1E_NS4_39AutoVectorizingCopyWithAssumedAlignmentILi128EEENS4_14SM90_TMA_STOREES1E_S24_S24_EEEvvEEEEvNT_6ParamsE,"a",@progbits
	.sectionflags	@""
	.align	4
.nv.constant0._ZN7cutlass13device_kernelINS_4gemm6kernel13GemmUniversalIN4cute5tupleIJiiiiEEENS1_10collective13CollectiveMmaINS1_35MainloopSm100TmaUmmaWarpSpecializedILi11ELi2ELi2ENS5_IJNS4_1CILi4EEENSA_ILi1EEESC_EEEEENS5_IJNSA_ILi256EEESF_NSA_ILi64EEEEEENS_12float_e4m3_tENS5_IJlSC_lEEESI_SJ_NS4_8TiledMMAINS4_8MMA_AtomIJNS4_10MMA_TraitsINS4_25SM100_MMA_F8F6F4_2x1SM_SSEJSI_SI_fSF_SF_NS4_17integral_constantINS4_4UMMA5MajorELSQ_0EEESR_NSO_INSP_7ScaleInELSS_0EEEST_EEEEEENS4_6LayoutINS5_IJSC_SC_SC_EEENS5_IJNSA_ILi0EEESY_SY_EEEEENS5_IJNS4_10UnderscoreES11_S11_EEEEENS4_18SM100_TMA_2SM_LOADENS4_14ComposedLayoutINS4_7SwizzleILi2ELi4ELi3EEENS4_18smem_ptr_flag_bitsILi8EEENSW_INS5_IJNSA_ILi8EEESG_EEENS5_IJSG_SC_EEEEEEEvNS4_8identityENS4_28SM100_TMA_2SM_LOAD_MULTICASTES1E_vS1F_EENS_8epilogue10collective18CollectiveEpilogueINS1I_23Sm100TmaWarpSpecializedILi4ELi2ELi64ELb0ELb0EEEJNS5_IJNSA_ILi128EEESF_SG_EEENS5_IJNSW_IS1N_SC_EENSW_ISG_SC_EEEEESI_SJ_SI_SJ_NS1I_6fusion15FusionCallbacksIS1M_NS1S_17LinearCombinationISI_fSI_fLNS_15FloatRoundStyleE2EEES1O_S1R_JEEENS4_5SM1004TMEM4LOAD26SM100_TMEM_LOAD_32dp32b64xENS4_13SM90_TMA_LOADES1E_NS4_39AutoVectorizingCopyWithAssumedAlignmentILi128EEENS4_14SM90_TMA_STOREES1E_S24_S24_EEEvvEEEEvNT_6ParamsE:
	.zero		2944


//--------------------- SYMBOLS --------------------------

	.type		.nv.reservedSmem.offset0,@object
	.size		.nv.reservedSmem.offset0,0x4
	.type		.nv.reservedSmem.cap,@object
	.size		.nv.reservedSmem.cap,0x4
	.type		__assertfail,@function
